//
// Generated by NVIDIA NVVM Compiler
//
// Compiler Build ID: CL-36424714
// Cuda compilation tools, release 13.0, V13.0.88
// Based on NVVM 20.0.0
//

.version 9.0
.target sm_100
.address_size 64

	// .globl	_ZN8scan_gpu6reduceI18DebugRangeConcatOpEEvmPKNT_4DataEPS3_
.extern .shared .align 16 .b8 _ZN8scan_gpu9shmem_rawE[];

.visible .entry _ZN8scan_gpu6reduceI18DebugRangeConcatOpEEvmPKNT_4DataEPS3_(
	.param .u64 _ZN8scan_gpu6reduceI18DebugRangeConcatOpEEvmPKNT_4DataEPS3__param_0,
	.param .u64 .ptr .align 1 _ZN8scan_gpu6reduceI18DebugRangeConcatOpEEvmPKNT_4DataEPS3__param_1,
	.param .u64 .ptr .align 1 _ZN8scan_gpu6reduceI18DebugRangeConcatOpEEvmPKNT_4DataEPS3__param_2
)
{
	.reg .pred 	%p<57>;
	.reg .b32 	%r<173>;
	.reg .b64 	%rd<13>;

	ld.param.u64 	%rd1, [_ZN8scan_gpu6reduceI18DebugRangeConcatOpEEvmPKNT_4DataEPS3__param_0];
	ld.param.u64 	%rd3, [_ZN8scan_gpu6reduceI18DebugRangeConcatOpEEvmPKNT_4DataEPS3__param_1];
	ld.param.u64 	%rd2, [_ZN8scan_gpu6reduceI18DebugRangeConcatOpEEvmPKNT_4DataEPS3__param_2];
	cvta.to.global.u64 	%rd4, %rd3;
	mov.u32 	%r1, %ctaid.x;
	mov.u32 	%r2, %ntid.x;
	mul.lo.s32 	%r3, %r1, %r2;
	cvt.u64.u32 	%rd5, %r3;
	mov.u32 	%r4, %tid.x;
	shr.u32 	%r77, %r4, 5;
	add.s32 	%r78, %r77, %r4;
	shl.b32 	%r79, %r78, 3;
	mov.u32 	%r80, _ZN8scan_gpu9shmem_rawE;
	add.s32 	%r5, %r80, %r79;
	cvt.u64.u32 	%rd6, %r4;
	add.s64 	%rd7, %rd5, %rd6;
	shl.b64 	%rd8, %rd7, 3;
	add.s64 	%rd9, %rd4, %rd8;
	ld.global.u32 	%r81, [%rd9];
	ld.global.u32 	%r82, [%rd9+4];
	st.shared.v2.u32 	[%r5], {%r81, %r82};
	bar.sync 	0;
	setp.eq.s32 	%p1, %r4, 0;
	mov.b32 	%r145, 0;
	mov.u32 	%r146, %r145;
	@%p1 bra 	$L__BB0_2;
	add.s32 	%r83, %r4, -1;
	shr.u32 	%r84, %r83, 5;
	add.s32 	%r85, %r84, %r4;
	shl.b32 	%r86, %r85, 3;
	add.s32 	%r88, %r80, %r86;
	ld.shared.v2.u32 	{%r146, %r145}, [%r88+-8];
$L__BB0_2:
	bar.sync 	0;
	ld.shared.v2.u32 	{%r10, %r11}, [%r5];
	setp.eq.s32 	%p2, %r146, %r145;
	mov.u32 	%r147, %r10;
	mov.u32 	%r148, %r11;
	@%p2 bra 	$L__BB0_5;
	setp.eq.s32 	%p3, %r10, %r11;
	mov.u32 	%r147, %r146;
	mov.u32 	%r148, %r145;
	@%p3 bra 	$L__BB0_5;
	setp.ne.s32 	%p4, %r146, -1;
	setp.ne.s32 	%p5, %r10, -1;
	and.pred  	%p6, %p4, %p5;
	setp.eq.s32 	%p7, %r145, %r10;
	and.pred  	%p8, %p6, %p7;
	selp.b32 	%r147, %r146, -1, %p8;
	selp.b32 	%r148, %r11, -1, %p8;
$L__BB0_5:
	st.shared.v2.u32 	[%r5], {%r147, %r148};
	bar.sync 	0;
	setp.lt.u32 	%p9, %r4, 2;
	mov.b32 	%r149, 0;
	mov.u32 	%r150, %r149;
	@%p9 bra 	$L__BB0_7;
	add.s32 	%r90, %r4, -2;
	shr.u32 	%r91, %r90, 5;
	add.s32 	%r92, %r91, %r4;
	shl.b32 	%r93, %r92, 3;
	add.s32 	%r95, %r80, %r93;
	ld.shared.v2.u32 	{%r150, %r149}, [%r95+-16];
$L__BB0_7:
	bar.sync 	0;
	ld.shared.v2.u32 	{%r20, %r21}, [%r5];
	setp.eq.s32 	%p10, %r150, %r149;
	mov.u32 	%r151, %r20;
	mov.u32 	%r152, %r21;
	@%p10 bra 	$L__BB0_10;
	setp.eq.s32 	%p11, %r20, %r21;
	mov.u32 	%r151, %r150;
	mov.u32 	%r152, %r149;
	@%p11 bra 	$L__BB0_10;
	setp.ne.s32 	%p12, %r150, -1;
	setp.ne.s32 	%p13, %r20, -1;
	and.pred  	%p14, %p12, %p13;
	setp.eq.s32 	%p15, %r149, %r20;
	and.pred  	%p16, %p14, %p15;
	selp.b32 	%r151, %r150, -1, %p16;
	selp.b32 	%r152, %r21, -1, %p16;
$L__BB0_10:
	st.shared.v2.u32 	[%r5], {%r151, %r152};
	bar.sync 	0;
	setp.lt.u32 	%p17, %r4, 4;
	mov.b32 	%r153, 0;
	mov.u32 	%r154, %r153;
	@%p17 bra 	$L__BB0_12;
	add.s32 	%r97, %r4, -4;
	shr.u32 	%r98, %r97, 5;
	add.s32 	%r99, %r98, %r4;
	shl.b32 	%r100, %r99, 3;
	add.s32 	%r102, %r80, %r100;
	ld.shared.v2.u32 	{%r154, %r153}, [%r102+-32];
$L__BB0_12:
	bar.sync 	0;
	ld.shared.v2.u32 	{%r30, %r31}, [%r5];
	setp.eq.s32 	%p18, %r154, %r153;
	mov.u32 	%r155, %r30;
	mov.u32 	%r156, %r31;
	@%p18 bra 	$L__BB0_15;
	setp.eq.s32 	%p19, %r30, %r31;
	mov.u32 	%r155, %r154;
	mov.u32 	%r156, %r153;
	@%p19 bra 	$L__BB0_15;
	setp.ne.s32 	%p20, %r154, -1;
	setp.ne.s32 	%p21, %r30, -1;
	and.pred  	%p22, %p20, %p21;
	setp.eq.s32 	%p23, %r153, %r30;
	and.pred  	%p24, %p22, %p23;
	selp.b32 	%r155, %r154, -1, %p24;
	selp.b32 	%r156, %r31, -1, %p24;
$L__BB0_15:
	st.shared.v2.u32 	[%r5], {%r155, %r156};
	bar.sync 	0;
	setp.lt.u32 	%p25, %r4, 8;
	mov.b32 	%r157, 0;
	mov.u32 	%r158, %r157;
	@%p25 bra 	$L__BB0_17;
	add.s32 	%r104, %r4, -8;
	shr.u32 	%r105, %r104, 5;
	add.s32 	%r106, %r105, %r4;
	shl.b32 	%r107, %r106, 3;
	add.s32 	%r109, %r80, %r107;
	ld.shared.v2.u32 	{%r158, %r157}, [%r109+-64];
$L__BB0_17:
	bar.sync 	0;
	ld.shared.v2.u32 	{%r40, %r41}, [%r5];
	setp.eq.s32 	%p26, %r158, %r157;
	mov.u32 	%r159, %r40;
	mov.u32 	%r160, %r41;
	@%p26 bra 	$L__BB0_20;
	setp.eq.s32 	%p27, %r40, %r41;
	mov.u32 	%r159, %r158;
	mov.u32 	%r160, %r157;
	@%p27 bra 	$L__BB0_20;
	setp.ne.s32 	%p28, %r158, -1;
	setp.ne.s32 	%p29, %r40, -1;
	and.pred  	%p30, %p28, %p29;
	setp.eq.s32 	%p31, %r157, %r40;
	and.pred  	%p32, %p30, %p31;
	selp.b32 	%r159, %r158, -1, %p32;
	selp.b32 	%r160, %r41, -1, %p32;
$L__BB0_20:
	st.shared.v2.u32 	[%r5], {%r159, %r160};
	bar.sync 	0;
	setp.lt.u32 	%p33, %r4, 16;
	mov.b32 	%r161, 0;
	mov.u32 	%r162, %r161;
	@%p33 bra 	$L__BB0_22;
	add.s32 	%r111, %r4, -16;
	shr.u32 	%r112, %r111, 5;
	add.s32 	%r113, %r112, %r4;
	shl.b32 	%r114, %r113, 3;
	add.s32 	%r116, %r80, %r114;
	ld.shared.v2.u32 	{%r162, %r161}, [%r116+-128];
$L__BB0_22:
	bar.sync 	0;
	ld.shared.v2.u32 	{%r50, %r51}, [%r5];
	setp.eq.s32 	%p34, %r162, %r161;
	mov.u32 	%r163, %r50;
	mov.u32 	%r164, %r51;
	@%p34 bra 	$L__BB0_25;
	setp.eq.s32 	%p35, %r50, %r51;
	mov.u32 	%r163, %r162;
	mov.u32 	%r164, %r161;
	@%p35 bra 	$L__BB0_25;
	setp.ne.s32 	%p36, %r162, -1;
	setp.ne.s32 	%p37, %r50, -1;
	and.pred  	%p38, %p36, %p37;
	setp.eq.s32 	%p39, %r161, %r50;
	and.pred  	%p40, %p38, %p39;
	selp.b32 	%r163, %r162, -1, %p40;
	selp.b32 	%r164, %r51, -1, %p40;
$L__BB0_25:
	st.shared.v2.u32 	[%r5], {%r163, %r164};
	bar.sync 	0;
	setp.lt.u32 	%p41, %r4, 32;
	mov.b32 	%r165, 0;
	mov.u32 	%r166, %r165;
	@%p41 bra 	$L__BB0_27;
	add.s32 	%r118, %r4, -32;
	shr.u32 	%r119, %r118, 5;
	add.s32 	%r120, %r119, %r4;
	shl.b32 	%r121, %r120, 3;
	add.s32 	%r123, %r80, %r121;
	ld.shared.v2.u32 	{%r166, %r165}, [%r123+-256];
$L__BB0_27:
	bar.sync 	0;
	ld.shared.v2.u32 	{%r60, %r61}, [%r5];
	setp.eq.s32 	%p42, %r166, %r165;
	mov.u32 	%r167, %r60;
	mov.u32 	%r168, %r61;
	@%p42 bra 	$L__BB0_30;
	setp.eq.s32 	%p43, %r60, %r61;
	mov.u32 	%r167, %r166;
	mov.u32 	%r168, %r165;
	@%p43 bra 	$L__BB0_30;
	setp.ne.s32 	%p44, %r166, -1;
	setp.ne.s32 	%p45, %r60, -1;
	and.pred  	%p46, %p44, %p45;
	setp.eq.s32 	%p47, %r165, %r60;
	and.pred  	%p48, %p46, %p47;
	selp.b32 	%r167, %r166, -1, %p48;
	selp.b32 	%r168, %r61, -1, %p48;
$L__BB0_30:
	st.shared.v2.u32 	[%r5], {%r167, %r168};
	bar.sync 	0;
	setp.lt.u32 	%p49, %r4, 64;
	mov.b32 	%r169, 0;
	mov.u32 	%r170, %r169;
	@%p49 bra 	$L__BB0_32;
	add.s32 	%r125, %r4, -64;
	shr.u32 	%r126, %r125, 5;
	add.s32 	%r127, %r126, %r4;
	shl.b32 	%r128, %r127, 3;
	add.s32 	%r130, %r80, %r128;
	ld.shared.v2.u32 	{%r170, %r169}, [%r130+-512];
$L__BB0_32:
	bar.sync 	0;
	ld.shared.v2.u32 	{%r70, %r71}, [%r5];
	setp.eq.s32 	%p50, %r170, %r169;
	mov.u32 	%r171, %r70;
	mov.u32 	%r172, %r71;
	@%p50 bra 	$L__BB0_35;
	setp.eq.s32 	%p51, %r70, %r71;
	mov.u32 	%r171, %r170;
	mov.u32 	%r172, %r169;
	@%p51 bra 	$L__BB0_35;
	setp.ne.s32 	%p52, %r170, -1;
	setp.ne.s32 	%p53, %r70, -1;
	and.pred  	%p54, %p52, %p53;
	setp.eq.s32 	%p55, %r169, %r70;
	and.pred  	%p56, %p54, %p55;
	selp.b32 	%r171, %r170, -1, %p56;
	selp.b32 	%r172, %r71, -1, %p56;
$L__BB0_35:
	st.shared.v2.u32 	[%r5], {%r171, %r172};
	bar.sync 	0;
	cvt.u32.u64 	%r131, %rd1;
	sub.s32 	%r132, %r131, %r3;
	min.s32 	%r133, %r132, %r2;
	cvta.to.global.u64 	%rd10, %rd2;
	add.s32 	%r134, %r133, -1;
	mul.wide.u32 	%rd11, %r1, 8;
	add.s64 	%rd12, %rd10, %rd11;
	shr.s32 	%r135, %r134, 31;
	shr.u32 	%r136, %r135, 27;
	add.s32 	%r137, %r134, %r136;
	shr.s32 	%r138, %r137, 5;
	add.s32 	%r139, %r138, %r133;
	shl.b32 	%r140, %r139, 3;
	add.s32 	%r142, %r80, %r140;
	ld.shared.v2.u32 	{%r143, %r144}, [%r142+-8];
	st.global.u32 	[%rd12], %r143;
	st.global.u32 	[%rd12+4], %r144;
	ret;

}
	// .globl	_ZN8scan_gpu10scan_blockI18DebugRangeConcatOpEEvmPKNT_4DataEPS3_
.visible .entry _ZN8scan_gpu10scan_blockI18DebugRangeConcatOpEEvmPKNT_4DataEPS3_(
	.param .u64 _ZN8scan_gpu10scan_blockI18DebugRangeConcatOpEEvmPKNT_4DataEPS3__param_0,
	.param .u64 .ptr .align 1 _ZN8scan_gpu10scan_blockI18DebugRangeConcatOpEEvmPKNT_4DataEPS3__param_1,
	.param .u64 .ptr .align 1 _ZN8scan_gpu10scan_blockI18DebugRangeConcatOpEEvmPKNT_4DataEPS3__param_2
)
{
	.reg .pred 	%p<58>;
	.reg .b32 	%r<171>;
	.reg .b64 	%rd<11>;

	ld.param.u64 	%rd2, [_ZN8scan_gpu10scan_blockI18DebugRangeConcatOpEEvmPKNT_4DataEPS3__param_0];
	ld.param.u64 	%rd4, [_ZN8scan_gpu10scan_blockI18DebugRangeConcatOpEEvmPKNT_4DataEPS3__param_1];
	ld.param.u64 	%rd3, [_ZN8scan_gpu10scan_blockI18DebugRangeConcatOpEEvmPKNT_4DataEPS3__param_2];
	cvta.to.global.u64 	%rd5, %rd4;
	mov.u32 	%r73, %tid.x;
	shr.u32 	%r74, %r73, 5;
	add.s32 	%r75, %r74, %r73;
	shl.b32 	%r76, %r75, 3;
	mov.u32 	%r77, _ZN8scan_gpu9shmem_rawE;
	add.s32 	%r1, %r77, %r76;
	cvt.u64.u32 	%rd1, %r73;
	mul.wide.u32 	%rd6, %r73, 8;
	add.s64 	%rd7, %rd5, %rd6;
	ld.global.u32 	%r78, [%rd7];
	ld.global.u32 	%r79, [%rd7+4];
	st.shared.v2.u32 	[%r1], {%r78, %r79};
	bar.sync 	0;
	setp.eq.s32 	%p1, %r73, 0;
	mov.b32 	%r143, 0;
	mov.u32 	%r144, %r143;
	@%p1 bra 	$L__BB1_2;
	cvt.u32.u64 	%r80, %rd1;
	add.s32 	%r81, %r80, -1;
	shr.u32 	%r82, %r81, 5;
	add.s32 	%r83, %r82, %r80;
	shl.b32 	%r84, %r83, 3;
	add.s32 	%r86, %r77, %r84;
	ld.shared.v2.u32 	{%r144, %r143}, [%r86+-8];
$L__BB1_2:
	bar.sync 	0;
	ld.shared.v2.u32 	{%r6, %r7}, [%r1];
	setp.eq.s32 	%p2, %r144, %r143;
	mov.u32 	%r145, %r6;
	mov.u32 	%r146, %r7;
	@%p2 bra 	$L__BB1_5;
	setp.eq.s32 	%p3, %r6, %r7;
	mov.u32 	%r145, %r144;
	mov.u32 	%r146, %r143;
	@%p3 bra 	$L__BB1_5;
	setp.ne.s32 	%p4, %r144, -1;
	setp.ne.s32 	%p5, %r6, -1;
	and.pred  	%p6, %p4, %p5;
	setp.eq.s32 	%p7, %r143, %r6;
	and.pred  	%p8, %p6, %p7;
	selp.b32 	%r145, %r144, -1, %p8;
	selp.b32 	%r146, %r7, -1, %p8;
$L__BB1_5:
	cvt.u32.u64 	%r88, %rd1;
	st.shared.v2.u32 	[%r1], {%r145, %r146};
	bar.sync 	0;
	setp.lt.u32 	%p9, %r88, 2;
	mov.b32 	%r147, 0;
	mov.u32 	%r148, %r147;
	@%p9 bra 	$L__BB1_7;
	add.s32 	%r90, %r88, -2;
	shr.u32 	%r91, %r90, 5;
	add.s32 	%r92, %r91, %r88;
	shl.b32 	%r93, %r92, 3;
	add.s32 	%r95, %r77, %r93;
	ld.shared.v2.u32 	{%r148, %r147}, [%r95+-16];
$L__BB1_7:
	bar.sync 	0;
	ld.shared.v2.u32 	{%r16, %r17}, [%r1];
	setp.eq.s32 	%p10, %r148, %r147;
	mov.u32 	%r149, %r16;
	mov.u32 	%r150, %r17;
	@%p10 bra 	$L__BB1_10;
	setp.eq.s32 	%p11, %r16, %r17;
	mov.u32 	%r149, %r148;
	mov.u32 	%r150, %r147;
	@%p11 bra 	$L__BB1_10;
	setp.ne.s32 	%p12, %r148, -1;
	setp.ne.s32 	%p13, %r16, -1;
	and.pred  	%p14, %p12, %p13;
	setp.eq.s32 	%p15, %r147, %r16;
	and.pred  	%p16, %p14, %p15;
	selp.b32 	%r149, %r148, -1, %p16;
	selp.b32 	%r150, %r17, -1, %p16;
$L__BB1_10:
	st.shared.v2.u32 	[%r1], {%r149, %r150};
	bar.sync 	0;
	setp.lt.u32 	%p17, %r88, 4;
	mov.b32 	%r151, 0;
	mov.u32 	%r152, %r151;
	@%p17 bra 	$L__BB1_12;
	add.s32 	%r99, %r88, -4;
	shr.u32 	%r100, %r99, 5;
	add.s32 	%r101, %r100, %r88;
	shl.b32 	%r102, %r101, 3;
	add.s32 	%r104, %r77, %r102;
	ld.shared.v2.u32 	{%r152, %r151}, [%r104+-32];
$L__BB1_12:
	bar.sync 	0;
	ld.shared.v2.u32 	{%r26, %r27}, [%r1];
	setp.eq.s32 	%p18, %r152, %r151;
	mov.u32 	%r153, %r26;
	mov.u32 	%r154, %r27;
	@%p18 bra 	$L__BB1_15;
	setp.eq.s32 	%p19, %r26, %r27;
	mov.u32 	%r153, %r152;
	mov.u32 	%r154, %r151;
	@%p19 bra 	$L__BB1_15;
	setp.ne.s32 	%p20, %r152, -1;
	setp.ne.s32 	%p21, %r26, -1;
	and.pred  	%p22, %p20, %p21;
	setp.eq.s32 	%p23, %r151, %r26;
	and.pred  	%p24, %p22, %p23;
	selp.b32 	%r153, %r152, -1, %p24;
	selp.b32 	%r154, %r27, -1, %p24;
$L__BB1_15:
	st.shared.v2.u32 	[%r1], {%r153, %r154};
	bar.sync 	0;
	setp.lt.u32 	%p25, %r88, 8;
	mov.b32 	%r155, 0;
	mov.u32 	%r156, %r155;
	@%p25 bra 	$L__BB1_17;
	add.s32 	%r108, %r88, -8;
	shr.u32 	%r109, %r108, 5;
	add.s32 	%r110, %r109, %r88;
	shl.b32 	%r111, %r110, 3;
	add.s32 	%r113, %r77, %r111;
	ld.shared.v2.u32 	{%r156, %r155}, [%r113+-64];
$L__BB1_17:
	bar.sync 	0;
	ld.shared.v2.u32 	{%r36, %r37}, [%r1];
	setp.eq.s32 	%p26, %r156, %r155;
	mov.u32 	%r157, %r36;
	mov.u32 	%r158, %r37;
	@%p26 bra 	$L__BB1_20;
	setp.eq.s32 	%p27, %r36, %r37;
	mov.u32 	%r157, %r156;
	mov.u32 	%r158, %r155;
	@%p27 bra 	$L__BB1_20;
	setp.ne.s32 	%p28, %r156, -1;
	setp.ne.s32 	%p29, %r36, -1;
	and.pred  	%p30, %p28, %p29;
	setp.eq.s32 	%p31, %r155, %r36;
	and.pred  	%p32, %p30, %p31;
	selp.b32 	%r157, %r156, -1, %p32;
	selp.b32 	%r158, %r37, -1, %p32;
$L__BB1_20:
	st.shared.v2.u32 	[%r1], {%r157, %r158};
	bar.sync 	0;
	setp.lt.u32 	%p33, %r88, 16;
	mov.b32 	%r159, 0;
	mov.u32 	%r160, %r159;
	@%p33 bra 	$L__BB1_22;
	add.s32 	%r117, %r88, -16;
	shr.u32 	%r118, %r117, 5;
	add.s32 	%r119, %r118, %r88;
	shl.b32 	%r120, %r119, 3;
	add.s32 	%r122, %r77, %r120;
	ld.shared.v2.u32 	{%r160, %r159}, [%r122+-128];
$L__BB1_22:
	bar.sync 	0;
	ld.shared.v2.u32 	{%r46, %r47}, [%r1];
	setp.eq.s32 	%p34, %r160, %r159;
	mov.u32 	%r161, %r46;
	mov.u32 	%r162, %r47;
	@%p34 bra 	$L__BB1_25;
	setp.eq.s32 	%p35, %r46, %r47;
	mov.u32 	%r161, %r160;
	mov.u32 	%r162, %r159;
	@%p35 bra 	$L__BB1_25;
	setp.ne.s32 	%p36, %r160, -1;
	setp.ne.s32 	%p37, %r46, -1;
	and.pred  	%p38, %p36, %p37;
	setp.eq.s32 	%p39, %r159, %r46;
	and.pred  	%p40, %p38, %p39;
	selp.b32 	%r161, %r160, -1, %p40;
	selp.b32 	%r162, %r47, -1, %p40;
$L__BB1_25:
	st.shared.v2.u32 	[%r1], {%r161, %r162};
	bar.sync 	0;
	setp.lt.u32 	%p41, %r88, 32;
	mov.b32 	%r163, 0;
	mov.u32 	%r164, %r163;
	@%p41 bra 	$L__BB1_27;
	add.s32 	%r126, %r88, -32;
	shr.u32 	%r127, %r126, 5;
	add.s32 	%r128, %r127, %r88;
	shl.b32 	%r129, %r128, 3;
	add.s32 	%r131, %r77, %r129;
	ld.shared.v2.u32 	{%r164, %r163}, [%r131+-256];
$L__BB1_27:
	bar.sync 	0;
	ld.shared.v2.u32 	{%r56, %r57}, [%r1];
	setp.eq.s32 	%p42, %r164, %r163;
	mov.u32 	%r165, %r56;
	mov.u32 	%r166, %r57;
	@%p42 bra 	$L__BB1_30;
	setp.eq.s32 	%p43, %r56, %r57;
	mov.u32 	%r165, %r164;
	mov.u32 	%r166, %r163;
	@%p43 bra 	$L__BB1_30;
	setp.ne.s32 	%p44, %r164, -1;
	setp.ne.s32 	%p45, %r56, -1;
	and.pred  	%p46, %p44, %p45;
	setp.eq.s32 	%p47, %r163, %r56;
	and.pred  	%p48, %p46, %p47;
	selp.b32 	%r165, %r164, -1, %p48;
	selp.b32 	%r166, %r57, -1, %p48;
$L__BB1_30:
	st.shared.v2.u32 	[%r1], {%r165, %r166};
	bar.sync 	0;
	setp.lt.u32 	%p49, %r88, 64;
	mov.b32 	%r167, 0;
	mov.u32 	%r168, %r167;
	@%p49 bra 	$L__BB1_32;
	add.s32 	%r135, %r88, -64;
	shr.u32 	%r136, %r135, 5;
	add.s32 	%r137, %r136, %r88;
	shl.b32 	%r138, %r137, 3;
	add.s32 	%r140, %r77, %r138;
	ld.shared.v2.u32 	{%r168, %r167}, [%r140+-512];
$L__BB1_32:
	bar.sync 	0;
	ld.shared.v2.u32 	{%r66, %r67}, [%r1];
	setp.eq.s32 	%p50, %r168, %r167;
	mov.u32 	%r169, %r66;
	mov.u32 	%r170, %r67;
	@%p50 bra 	$L__BB1_35;
	setp.eq.s32 	%p51, %r66, %r67;
	mov.u32 	%r169, %r168;
	mov.u32 	%r170, %r167;
	@%p51 bra 	$L__BB1_35;
	setp.ne.s32 	%p52, %r168, -1;
	setp.ne.s32 	%p53, %r66, -1;
	and.pred  	%p54, %p52, %p53;
	setp.eq.s32 	%p55, %r167, %r66;
	and.pred  	%p56, %p54, %p55;
	selp.b32 	%r169, %r168, -1, %p56;
	selp.b32 	%r170, %r67, -1, %p56;
$L__BB1_35:
	st.shared.v2.u32 	[%r1], {%r169, %r170};
	bar.sync 	0;
	setp.le.u64 	%p57, %rd2, %rd1;
	@%p57 bra 	$L__BB1_37;
	cvta.to.global.u64 	%rd8, %rd3;
	shl.b64 	%rd9, %rd1, 3;
	add.s64 	%rd10, %rd8, %rd9;
	ld.shared.v2.u32 	{%r141, %r142}, [%r1];
	st.global.u32 	[%rd10], %r141;
	st.global.u32 	[%rd10+4], %r142;
$L__BB1_37:
	ret;

}
	// .globl	_ZN8scan_gpu4scanI18DebugRangeConcatOpEEvmPKNT_4DataES5_PS3_
.visible .entry _ZN8scan_gpu4scanI18DebugRangeConcatOpEEvmPKNT_4DataES5_PS3_(
	.param .u64 _ZN8scan_gpu4scanI18DebugRangeConcatOpEEvmPKNT_4DataES5_PS3__param_0,
	.param .u64 .ptr .align 1 _ZN8scan_gpu4scanI18DebugRangeConcatOpEEvmPKNT_4DataES5_PS3__param_1,
	.param .u64 .ptr .align 1 _ZN8scan_gpu4scanI18DebugRangeConcatOpEEvmPKNT_4DataES5_PS3__param_2,
	.param .u64 .ptr .align 1 _ZN8scan_gpu4scanI18DebugRangeConcatOpEEvmPKNT_4DataES5_PS3__param_3
)
{
	.reg .pred 	%p<65>;
	.reg .b32 	%r<175>;
	.reg .b64 	%rd<16>;

	ld.param.u64 	%rd4, [_ZN8scan_gpu4scanI18DebugRangeConcatOpEEvmPKNT_4DataES5_PS3__param_1];
	ld.param.u64 	%rd2, [_ZN8scan_gpu4scanI18DebugRangeConcatOpEEvmPKNT_4DataES5_PS3__param_2];
	ld.param.u64 	%rd3, [_ZN8scan_gpu4scanI18DebugRangeConcatOpEEvmPKNT_4DataES5_PS3__param_3];
	cvta.to.global.u64 	%rd5, %rd4;
	mov.u32 	%r1, %ctaid.x;
	mov.u32 	%r85, %ntid.x;
	mul.lo.s32 	%r86, %r1, %r85;
	cvt.u64.u32 	%rd6, %r86;
	mov.u32 	%r2, %tid.x;
	shr.u32 	%r87, %r2, 5;
	add.s32 	%r88, %r87, %r2;
	shl.b32 	%r89, %r88, 3;
	mov.u32 	%r90, _ZN8scan_gpu9shmem_rawE;
	add.s32 	%r3, %r90, %r89;
	cvt.u64.u32 	%rd7, %r2;
	add.s64 	%rd1, %rd6, %rd7;
	shl.b64 	%rd8, %rd1, 3;
	add.s64 	%rd9, %rd5, %rd8;
	ld.global.u32 	%r91, [%rd9];
	ld.global.u32 	%r92, [%rd9+4];
	st.shared.v2.u32 	[%r3], {%r91, %r92};
	bar.sync 	0;
	setp.eq.s32 	%p1, %r2, 0;
	mov.b32 	%r143, 0;
	mov.u32 	%r144, %r143;
	@%p1 bra 	$L__BB2_2;
	add.s32 	%r93, %r2, -1;
	shr.u32 	%r94, %r93, 5;
	add.s32 	%r95, %r94, %r2;
	shl.b32 	%r96, %r95, 3;
	add.s32 	%r98, %r90, %r96;
	ld.shared.v2.u32 	{%r144, %r143}, [%r98+-8];
$L__BB2_2:
	bar.sync 	0;
	ld.shared.v2.u32 	{%r8, %r9}, [%r3];
	setp.eq.s32 	%p2, %r144, %r143;
	mov.u32 	%r145, %r8;
	mov.u32 	%r146, %r9;
	@%p2 bra 	$L__BB2_5;
	setp.eq.s32 	%p3, %r8, %r9;
	mov.u32 	%r145, %r144;
	mov.u32 	%r146, %r143;
	@%p3 bra 	$L__BB2_5;
	setp.ne.s32 	%p4, %r144, -1;
	setp.ne.s32 	%p5, %r8, -1;
	and.pred  	%p6, %p4, %p5;
	setp.eq.s32 	%p7, %r143, %r8;
	and.pred  	%p8, %p6, %p7;
	selp.b32 	%r145, %r144, -1, %p8;
	selp.b32 	%r146, %r9, -1, %p8;
$L__BB2_5:
	st.shared.v2.u32 	[%r3], {%r145, %r146};
	bar.sync 	0;
	setp.lt.u32 	%p9, %r2, 2;
	mov.b32 	%r147, 0;
	mov.u32 	%r148, %r147;
	@%p9 bra 	$L__BB2_7;
	add.s32 	%r100, %r2, -2;
	shr.u32 	%r101, %r100, 5;
	add.s32 	%r102, %r101, %r2;
	shl.b32 	%r103, %r102, 3;
	add.s32 	%r105, %r90, %r103;
	ld.shared.v2.u32 	{%r148, %r147}, [%r105+-16];
$L__BB2_7:
	bar.sync 	0;
	ld.shared.v2.u32 	{%r18, %r19}, [%r3];
	setp.eq.s32 	%p10, %r148, %r147;
	mov.u32 	%r149, %r18;
	mov.u32 	%r150, %r19;
	@%p10 bra 	$L__BB2_10;
	setp.eq.s32 	%p11, %r18, %r19;
	mov.u32 	%r149, %r148;
	mov.u32 	%r150, %r147;
	@%p11 bra 	$L__BB2_10;
	setp.ne.s32 	%p12, %r148, -1;
	setp.ne.s32 	%p13, %r18, -1;
	and.pred  	%p14, %p12, %p13;
	setp.eq.s32 	%p15, %r147, %r18;
	and.pred  	%p16, %p14, %p15;
	selp.b32 	%r149, %r148, -1, %p16;
	selp.b32 	%r150, %r19, -1, %p16;
$L__BB2_10:
	st.shared.v2.u32 	[%r3], {%r149, %r150};
	bar.sync 	0;
	setp.lt.u32 	%p17, %r2, 4;
	mov.b32 	%r151, 0;
	mov.u32 	%r152, %r151;
	@%p17 bra 	$L__BB2_12;
	add.s32 	%r107, %r2, -4;
	shr.u32 	%r108, %r107, 5;
	add.s32 	%r109, %r108, %r2;
	shl.b32 	%r110, %r109, 3;
	add.s32 	%r112, %r90, %r110;
	ld.shared.v2.u32 	{%r152, %r151}, [%r112+-32];
$L__BB2_12:
	bar.sync 	0;
	ld.shared.v2.u32 	{%r28, %r29}, [%r3];
	setp.eq.s32 	%p18, %r152, %r151;
	mov.u32 	%r153, %r28;
	mov.u32 	%r154, %r29;
	@%p18 bra 	$L__BB2_15;
	setp.eq.s32 	%p19, %r28, %r29;
	mov.u32 	%r153, %r152;
	mov.u32 	%r154, %r151;
	@%p19 bra 	$L__BB2_15;
	setp.ne.s32 	%p20, %r152, -1;
	setp.ne.s32 	%p21, %r28, -1;
	and.pred  	%p22, %p20, %p21;
	setp.eq.s32 	%p23, %r151, %r28;
	and.pred  	%p24, %p22, %p23;
	selp.b32 	%r153, %r152, -1, %p24;
	selp.b32 	%r154, %r29, -1, %p24;
$L__BB2_15:
	st.shared.v2.u32 	[%r3], {%r153, %r154};
	bar.sync 	0;
	setp.lt.u32 	%p25, %r2, 8;
	mov.b32 	%r155, 0;
	mov.u32 	%r156, %r155;
	@%p25 bra 	$L__BB2_17;
	add.s32 	%r114, %r2, -8;
	shr.u32 	%r115, %r114, 5;
	add.s32 	%r116, %r115, %r2;
	shl.b32 	%r117, %r116, 3;
	add.s32 	%r119, %r90, %r117;
	ld.shared.v2.u32 	{%r156, %r155}, [%r119+-64];
$L__BB2_17:
	bar.sync 	0;
	ld.shared.v2.u32 	{%r38, %r39}, [%r3];
	setp.eq.s32 	%p26, %r156, %r155;
	mov.u32 	%r157, %r38;
	mov.u32 	%r158, %r39;
	@%p26 bra 	$L__BB2_20;
	setp.eq.s32 	%p27, %r38, %r39;
	mov.u32 	%r157, %r156;
	mov.u32 	%r158, %r155;
	@%p27 bra 	$L__BB2_20;
	setp.ne.s32 	%p28, %r156, -1;
	setp.ne.s32 	%p29, %r38, -1;
	and.pred  	%p30, %p28, %p29;
	setp.eq.s32 	%p31, %r155, %r38;
	and.pred  	%p32, %p30, %p31;
	selp.b32 	%r157, %r156, -1, %p32;
	selp.b32 	%r158, %r39, -1, %p32;
$L__BB2_20:
	st.shared.v2.u32 	[%r3], {%r157, %r158};
	bar.sync 	0;
	setp.lt.u32 	%p33, %r2, 16;
	mov.b32 	%r159, 0;
	mov.u32 	%r160, %r159;
	@%p33 bra 	$L__BB2_22;
	add.s32 	%r121, %r2, -16;
	shr.u32 	%r122, %r121, 5;
	add.s32 	%r123, %r122, %r2;
	shl.b32 	%r124, %r123, 3;
	add.s32 	%r126, %r90, %r124;
	ld.shared.v2.u32 	{%r160, %r159}, [%r126+-128];
$L__BB2_22:
	bar.sync 	0;
	ld.shared.v2.u32 	{%r48, %r49}, [%r3];
	setp.eq.s32 	%p34, %r160, %r159;
	mov.u32 	%r161, %r48;
	mov.u32 	%r162, %r49;
	@%p34 bra 	$L__BB2_25;
	setp.eq.s32 	%p35, %r48, %r49;
	mov.u32 	%r161, %r160;
	mov.u32 	%r162, %r159;
	@%p35 bra 	$L__BB2_25;
	setp.ne.s32 	%p36, %r160, -1;
	setp.ne.s32 	%p37, %r48, -1;
	and.pred  	%p38, %p36, %p37;
	setp.eq.s32 	%p39, %r159, %r48;
	and.pred  	%p40, %p38, %p39;
	selp.b32 	%r161, %r160, -1, %p40;
	selp.b32 	%r162, %r49, -1, %p40;
$L__BB2_25:
	st.shared.v2.u32 	[%r3], {%r161, %r162};
	bar.sync 	0;
	setp.lt.u32 	%p41, %r2, 32;
	mov.b32 	%r163, 0;
	mov.u32 	%r164, %r163;
	@%p41 bra 	$L__BB2_27;
	add.s32 	%r128, %r2, -32;
	shr.u32 	%r129, %r128, 5;
	add.s32 	%r130, %r129, %r2;
	shl.b32 	%r131, %r130, 3;
	add.s32 	%r133, %r90, %r131;
	ld.shared.v2.u32 	{%r164, %r163}, [%r133+-256];
$L__BB2_27:
	bar.sync 	0;
	ld.shared.v2.u32 	{%r58, %r59}, [%r3];
	setp.eq.s32 	%p42, %r164, %r163;
	mov.u32 	%r165, %r58;
	mov.u32 	%r166, %r59;
	@%p42 bra 	$L__BB2_30;
	setp.eq.s32 	%p43, %r58, %r59;
	mov.u32 	%r165, %r164;
	mov.u32 	%r166, %r163;
	@%p43 bra 	$L__BB2_30;
	setp.ne.s32 	%p44, %r164, -1;
	setp.ne.s32 	%p45, %r58, -1;
	and.pred  	%p46, %p44, %p45;
	setp.eq.s32 	%p47, %r163, %r58;
	and.pred  	%p48, %p46, %p47;
	selp.b32 	%r165, %r164, -1, %p48;
	selp.b32 	%r166, %r59, -1, %p48;
$L__BB2_30:
	st.shared.v2.u32 	[%r3], {%r165, %r166};
	bar.sync 	0;
	setp.lt.u32 	%p49, %r2, 64;
	mov.b32 	%r167, 0;
	mov.u32 	%r168, %r167;
	@%p49 bra 	$L__BB2_32;
	add.s32 	%r135, %r2, -64;
	shr.u32 	%r136, %r135, 5;
	add.s32 	%r137, %r136, %r2;
	shl.b32 	%r138, %r137, 3;
	add.s32 	%r140, %r90, %r138;
	ld.shared.v2.u32 	{%r168, %r167}, [%r140+-512];
$L__BB2_32:
	bar.sync 	0;
	ld.shared.v2.u32 	{%r68, %r69}, [%r3];
	setp.eq.s32 	%p50, %r168, %r167;
	mov.u32 	%r169, %r68;
	mov.u32 	%r170, %r69;
	@%p50 bra 	$L__BB2_35;
	setp.eq.s32 	%p51, %r68, %r69;
	mov.u32 	%r169, %r168;
	mov.u32 	%r170, %r167;
	@%p51 bra 	$L__BB2_35;
	setp.ne.s32 	%p52, %r168, -1;
	setp.ne.s32 	%p53, %r68, -1;
	and.pred  	%p54, %p52, %p53;
	setp.eq.s32 	%p55, %r167, %r68;
	and.pred  	%p56, %p54, %p55;
	selp.b32 	%r169, %r168, -1, %p56;
	selp.b32 	%r170, %r69, -1, %p56;
$L__BB2_35:
	st.shared.v2.u32 	[%r3], {%r169, %r170};
	bar.sync 	0;
	setp.eq.s32 	%p57, %r1, 0;
	mov.b32 	%r171, 0;
	mov.u32 	%r172, %r171;
	@%p57 bra 	$L__BB2_37;
	add.s32 	%r142, %r1, -1;
	cvta.to.global.u64 	%rd10, %rd2;
	mul.wide.u32 	%rd11, %r142, 8;
	add.s64 	%rd12, %rd10, %rd11;
	ld.global.u32 	%r172, [%rd12];
	ld.global.u32 	%r171, [%rd12+4];
$L__BB2_37:
	ld.shared.v2.u32 	{%r78, %r79}, [%r3];
	setp.eq.s32 	%p58, %r172, %r171;
	mov.u32 	%r173, %r78;
	mov.u32 	%r174, %r79;
	@%p58 bra 	$L__BB2_40;
	setp.eq.s32 	%p59, %r78, %r79;
	mov.u32 	%r173, %r172;
	mov.u32 	%r174, %r171;
	@%p59 bra 	$L__BB2_40;
	setp.ne.s32 	%p60, %r172, -1;
	setp.ne.s32 	%p61, %r78, -1;
	setp.eq.s32 	%p62, %r171, %r78;
	and.pred  	%p63, %p61, %p60;
	and.pred  	%p64, %p63, %p62;
	selp.b32 	%r173, %r172, -1, %p64;
	selp.b32 	%r174, %r79, -1, %p64;
$L__BB2_40:
	cvta.to.global.u64 	%rd13, %rd3;
	add.s64 	%rd15, %rd13, %rd8;
	st.global.u32 	[%rd15], %r173;
	st.global.u32 	[%rd15+4], %r174;
	ret;

}
	// .globl	_ZN8scan_gpu6reduceI5SumOpEEvmPKNT_4DataEPS3_
.visible .entry _ZN8scan_gpu6reduceI5SumOpEEvmPKNT_4DataEPS3_(
	.param .u64 _ZN8scan_gpu6reduceI5SumOpEEvmPKNT_4DataEPS3__param_0,
	.param .u64 .ptr .align 1 _ZN8scan_gpu6reduceI5SumOpEEvmPKNT_4DataEPS3__param_1,
	.param .u64 .ptr .align 1 _ZN8scan_gpu6reduceI5SumOpEEvmPKNT_4DataEPS3__param_2
)
{
	.reg .pred 	%p<8>;
	.reg .b32 	%r<108>;
	.reg .b64 	%rd<13>;

	ld.param.u64 	%rd1, [_ZN8scan_gpu6reduceI5SumOpEEvmPKNT_4DataEPS3__param_0];
	ld.param.u64 	%rd3, [_ZN8scan_gpu6reduceI5SumOpEEvmPKNT_4DataEPS3__param_1];
	ld.param.u64 	%rd2, [_ZN8scan_gpu6reduceI5SumOpEEvmPKNT_4DataEPS3__param_2];
	cvta.to.global.u64 	%rd4, %rd3;
	mov.u32 	%r1, %ctaid.x;
	mov.u32 	%r2, %ntid.x;
	mul.lo.s32 	%r3, %r1, %r2;
	cvt.u64.u32 	%rd5, %r3;
	mov.u32 	%r4, %tid.x;
	cvt.u64.u32 	%rd6, %r4;
	add.s64 	%rd7, %rd5, %rd6;
	shl.b64 	%rd8, %rd7, 2;
	add.s64 	%rd9, %rd4, %rd8;
	ld.global.u32 	%r21, [%rd9];
	shr.u32 	%r22, %r4, 5;
	add.s32 	%r23, %r22, %r4;
	shl.b32 	%r24, %r23, 2;
	mov.u32 	%r25, _ZN8scan_gpu9shmem_rawE;
	add.s32 	%r5, %r25, %r24;
	st.shared.u32 	[%r5], %r21;
	bar.sync 	0;
	setp.eq.s32 	%p1, %r4, 0;
	mov.b32 	%r101, 0;
	@%p1 bra 	$L__BB3_2;
	add.s32 	%r26, %r4, -1;
	shr.u32 	%r27, %r26, 5;
	add.s32 	%r28, %r27, %r4;
	shl.b32 	%r29, %r28, 2;
	add.s32 	%r31, %r25, %r29;
	ld.shared.u32 	%r101, [%r31+-4];
$L__BB3_2:
	bar.sync 	0;
	ld.shared.u32 	%r33, [%r5];
	add.s32 	%r34, %r33, %r101;
	st.shared.u32 	[%r5], %r34;
	bar.sync 	0;
	setp.lt.u32 	%p2, %r4, 2;
	mov.b32 	%r102, 0;
	@%p2 bra 	$L__BB3_4;
	add.s32 	%r35, %r4, -2;
	shr.u32 	%r36, %r35, 5;
	add.s32 	%r37, %r36, %r4;
	shl.b32 	%r38, %r37, 2;
	add.s32 	%r40, %r25, %r38;
	ld.shared.u32 	%r102, [%r40+-8];
$L__BB3_4:
	bar.sync 	0;
	ld.shared.u32 	%r42, [%r5];
	add.s32 	%r43, %r42, %r102;
	st.shared.u32 	[%r5], %r43;
	bar.sync 	0;
	setp.lt.u32 	%p3, %r4, 4;
	mov.b32 	%r103, 0;
	@%p3 bra 	$L__BB3_6;
	add.s32 	%r44, %r4, -4;
	shr.u32 	%r45, %r44, 5;
	add.s32 	%r46, %r45, %r4;
	shl.b32 	%r47, %r46, 2;
	add.s32 	%r49, %r25, %r47;
	ld.shared.u32 	%r103, [%r49+-16];
$L__BB3_6:
	bar.sync 	0;
	ld.shared.u32 	%r51, [%r5];
	add.s32 	%r52, %r51, %r103;
	st.shared.u32 	[%r5], %r52;
	bar.sync 	0;
	setp.lt.u32 	%p4, %r4, 8;
	mov.b32 	%r104, 0;
	@%p4 bra 	$L__BB3_8;
	add.s32 	%r53, %r4, -8;
	shr.u32 	%r54, %r53, 5;
	add.s32 	%r55, %r54, %r4;
	shl.b32 	%r56, %r55, 2;
	add.s32 	%r58, %r25, %r56;
	ld.shared.u32 	%r104, [%r58+-32];
$L__BB3_8:
	bar.sync 	0;
	ld.shared.u32 	%r60, [%r5];
	add.s32 	%r61, %r60, %r104;
	st.shared.u32 	[%r5], %r61;
	bar.sync 	0;
	setp.lt.u32 	%p5, %r4, 16;
	mov.b32 	%r105, 0;
	@%p5 bra 	$L__BB3_10;
	add.s32 	%r62, %r4, -16;
	shr.u32 	%r63, %r62, 5;
	add.s32 	%r64, %r63, %r4;
	shl.b32 	%r65, %r64, 2;
	add.s32 	%r67, %r25, %r65;
	ld.shared.u32 	%r105, [%r67+-64];
$L__BB3_10:
	bar.sync 	0;
	ld.shared.u32 	%r69, [%r5];
	add.s32 	%r70, %r69, %r105;
	st.shared.u32 	[%r5], %r70;
	bar.sync 	0;
	setp.lt.u32 	%p6, %r4, 32;
	mov.b32 	%r106, 0;
	@%p6 bra 	$L__BB3_12;
	add.s32 	%r71, %r4, -32;
	shr.u32 	%r72, %r71, 5;
	add.s32 	%r73, %r72, %r4;
	shl.b32 	%r74, %r73, 2;
	add.s32 	%r76, %r25, %r74;
	ld.shared.u32 	%r106, [%r76+-128];
$L__BB3_12:
	bar.sync 	0;
	ld.shared.u32 	%r78, [%r5];
	add.s32 	%r79, %r78, %r106;
	st.shared.u32 	[%r5], %r79;
	bar.sync 	0;
	setp.lt.u32 	%p7, %r4, 64;
	mov.b32 	%r107, 0;
	@%p7 bra 	$L__BB3_14;
	add.s32 	%r80, %r4, -64;
	shr.u32 	%r81, %r80, 5;
	add.s32 	%r82, %r81, %r4;
	shl.b32 	%r83, %r82, 2;
	add.s32 	%r85, %r25, %r83;
	ld.shared.u32 	%r107, [%r85+-256];
$L__BB3_14:
	bar.sync 	0;
	ld.shared.u32 	%r86, [%r5];
	add.s32 	%r87, %r86, %r107;
	st.shared.u32 	[%r5], %r87;
	bar.sync 	0;
	cvt.u32.u64 	%r88, %rd1;
	sub.s32 	%r89, %r88, %r3;
	min.s32 	%r90, %r89, %r2;
	cvta.to.global.u64 	%rd10, %rd2;
	add.s32 	%r91, %r90, -1;
	shr.s32 	%r92, %r91, 31;
	shr.u32 	%r93, %r92, 27;
	add.s32 	%r94, %r91, %r93;
	shr.s32 	%r95, %r94, 5;
	add.s32 	%r96, %r95, %r90;
	shl.b32 	%r97, %r96, 2;
	add.s32 	%r99, %r25, %r97;
	ld.shared.u32 	%r100, [%r99+-4];
	mul.wide.u32 	%rd11, %r1, 4;
	add.s64 	%rd12, %rd10, %rd11;
	st.global.u32 	[%rd12], %r100;
	ret;

}
	// .globl	_ZN8scan_gpu10scan_blockI5SumOpEEvmPKNT_4DataEPS3_
.visible .entry _ZN8scan_gpu10scan_blockI5SumOpEEvmPKNT_4DataEPS3_(
	.param .u64 _ZN8scan_gpu10scan_blockI5SumOpEEvmPKNT_4DataEPS3__param_0,
	.param .u64 .ptr .align 1 _ZN8scan_gpu10scan_blockI5SumOpEEvmPKNT_4DataEPS3__param_1,
	.param .u64 .ptr .align 1 _ZN8scan_gpu10scan_blockI5SumOpEEvmPKNT_4DataEPS3__param_2
)
{
	.reg .pred 	%p<9>;
	.reg .b32 	%r<106>;
	.reg .b64 	%rd<11>;

	ld.param.u64 	%rd2, [_ZN8scan_gpu10scan_blockI5SumOpEEvmPKNT_4DataEPS3__param_0];
	ld.param.u64 	%rd4, [_ZN8scan_gpu10scan_blockI5SumOpEEvmPKNT_4DataEPS3__param_1];
	ld.param.u64 	%rd3, [_ZN8scan_gpu10scan_blockI5SumOpEEvmPKNT_4DataEPS3__param_2];
	cvta.to.global.u64 	%rd5, %rd4;
	mov.u32 	%r17, %tid.x;
	cvt.u64.u32 	%rd1, %r17;
	mul.wide.u32 	%rd6, %r17, 4;
	add.s64 	%rd7, %rd5, %rd6;
	ld.global.u32 	%r18, [%rd7];
	shr.u32 	%r19, %r17, 5;
	add.s32 	%r20, %r19, %r17;
	shl.b32 	%r21, %r20, 2;
	mov.u32 	%r22, _ZN8scan_gpu9shmem_rawE;
	add.s32 	%r1, %r22, %r21;
	st.shared.u32 	[%r1], %r18;
	bar.sync 	0;
	setp.eq.s32 	%p1, %r17, 0;
	mov.b32 	%r99, 0;
	@%p1 bra 	$L__BB4_2;
	cvt.u32.u64 	%r23, %rd1;
	add.s32 	%r24, %r23, -1;
	shr.u32 	%r25, %r24, 5;
	add.s32 	%r26, %r25, %r23;
	shl.b32 	%r27, %r26, 2;
	add.s32 	%r29, %r22, %r27;
	ld.shared.u32 	%r99, [%r29+-4];
$L__BB4_2:
	cvt.u32.u64 	%r31, %rd1;
	bar.sync 	0;
	ld.shared.u32 	%r32, [%r1];
	add.s32 	%r33, %r32, %r99;
	st.shared.u32 	[%r1], %r33;
	bar.sync 	0;
	setp.lt.u32 	%p2, %r31, 2;
	mov.b32 	%r100, 0;
	@%p2 bra 	$L__BB4_4;
	add.s32 	%r35, %r31, -2;
	shr.u32 	%r36, %r35, 5;
	add.s32 	%r37, %r36, %r31;
	shl.b32 	%r38, %r37, 2;
	add.s32 	%r40, %r22, %r38;
	ld.shared.u32 	%r100, [%r40+-8];
$L__BB4_4:
	bar.sync 	0;
	ld.shared.u32 	%r43, [%r1];
	add.s32 	%r44, %r43, %r100;
	st.shared.u32 	[%r1], %r44;
	bar.sync 	0;
	setp.lt.u32 	%p3, %r31, 4;
	mov.b32 	%r101, 0;
	@%p3 bra 	$L__BB4_6;
	add.s32 	%r46, %r31, -4;
	shr.u32 	%r47, %r46, 5;
	add.s32 	%r48, %r47, %r31;
	shl.b32 	%r49, %r48, 2;
	add.s32 	%r51, %r22, %r49;
	ld.shared.u32 	%r101, [%r51+-16];
$L__BB4_6:
	bar.sync 	0;
	ld.shared.u32 	%r54, [%r1];
	add.s32 	%r55, %r54, %r101;
	st.shared.u32 	[%r1], %r55;
	bar.sync 	0;
	setp.lt.u32 	%p4, %r31, 8;
	mov.b32 	%r102, 0;
	@%p4 bra 	$L__BB4_8;
	add.s32 	%r57, %r31, -8;
	shr.u32 	%r58, %r57, 5;
	add.s32 	%r59, %r58, %r31;
	shl.b32 	%r60, %r59, 2;
	add.s32 	%r62, %r22, %r60;
	ld.shared.u32 	%r102, [%r62+-32];
$L__BB4_8:
	bar.sync 	0;
	ld.shared.u32 	%r65, [%r1];
	add.s32 	%r66, %r65, %r102;
	st.shared.u32 	[%r1], %r66;
	bar.sync 	0;
	setp.lt.u32 	%p5, %r31, 16;
	mov.b32 	%r103, 0;
	@%p5 bra 	$L__BB4_10;
	add.s32 	%r68, %r31, -16;
	shr.u32 	%r69, %r68, 5;
	add.s32 	%r70, %r69, %r31;
	shl.b32 	%r71, %r70, 2;
	add.s32 	%r73, %r22, %r71;
	ld.shared.u32 	%r103, [%r73+-64];
$L__BB4_10:
	bar.sync 	0;
	ld.shared.u32 	%r76, [%r1];
	add.s32 	%r77, %r76, %r103;
	st.shared.u32 	[%r1], %r77;
	bar.sync 	0;
	setp.lt.u32 	%p6, %r31, 32;
	mov.b32 	%r104, 0;
	@%p6 bra 	$L__BB4_12;
	add.s32 	%r79, %r31, -32;
	shr.u32 	%r80, %r79, 5;
	add.s32 	%r81, %r80, %r31;
	shl.b32 	%r82, %r81, 2;
	add.s32 	%r84, %r22, %r82;
	ld.shared.u32 	%r104, [%r84+-128];
$L__BB4_12:
	bar.sync 	0;
	ld.shared.u32 	%r87, [%r1];
	add.s32 	%r88, %r87, %r104;
	st.shared.u32 	[%r1], %r88;
	bar.sync 	0;
	setp.lt.u32 	%p7, %r31, 64;
	mov.b32 	%r105, 0;
	@%p7 bra 	$L__BB4_14;
	add.s32 	%r90, %r31, -64;
	shr.u32 	%r91, %r90, 5;
	add.s32 	%r92, %r91, %r31;
	shl.b32 	%r93, %r92, 2;
	add.s32 	%r95, %r22, %r93;
	ld.shared.u32 	%r105, [%r95+-256];
$L__BB4_14:
	bar.sync 	0;
	ld.shared.u32 	%r96, [%r1];
	add.s32 	%r97, %r96, %r105;
	st.shared.u32 	[%r1], %r97;
	bar.sync 	0;
	setp.le.u64 	%p8, %rd2, %rd1;
	@%p8 bra 	$L__BB4_16;
	ld.shared.u32 	%r98, [%r1];
	cvta.to.global.u64 	%rd8, %rd3;
	shl.b64 	%rd9, %rd1, 2;
	add.s64 	%rd10, %rd8, %rd9;
	st.global.u32 	[%rd10], %r98;
$L__BB4_16:
	ret;

}
	// .globl	_ZN8scan_gpu4scanI5SumOpEEvmPKNT_4DataES5_PS3_
.visible .entry _ZN8scan_gpu4scanI5SumOpEEvmPKNT_4DataES5_PS3_(
	.param .u64 _ZN8scan_gpu4scanI5SumOpEEvmPKNT_4DataES5_PS3__param_0,
	.param .u64 .ptr .align 1 _ZN8scan_gpu4scanI5SumOpEEvmPKNT_4DataES5_PS3__param_1,
	.param .u64 .ptr .align 1 _ZN8scan_gpu4scanI5SumOpEEvmPKNT_4DataES5_PS3__param_2,
	.param .u64 .ptr .align 1 _ZN8scan_gpu4scanI5SumOpEEvmPKNT_4DataES5_PS3__param_3
)
{
	.reg .pred 	%p<9>;
	.reg .b32 	%r<102>;
	.reg .b64 	%rd<16>;

	ld.param.u64 	%rd4, [_ZN8scan_gpu4scanI5SumOpEEvmPKNT_4DataES5_PS3__param_1];
	ld.param.u64 	%rd2, [_ZN8scan_gpu4scanI5SumOpEEvmPKNT_4DataES5_PS3__param_2];
	ld.param.u64 	%rd3, [_ZN8scan_gpu4scanI5SumOpEEvmPKNT_4DataES5_PS3__param_3];
	cvta.to.global.u64 	%rd5, %rd4;
	mov.u32 	%r1, %ctaid.x;
	mov.u32 	%r21, %ntid.x;
	mul.lo.s32 	%r22, %r1, %r21;
	cvt.u64.u32 	%rd6, %r22;
	mov.u32 	%r2, %tid.x;
	cvt.u64.u32 	%rd7, %r2;
	add.s64 	%rd1, %rd6, %rd7;
	shl.b64 	%rd8, %rd1, 2;
	add.s64 	%rd9, %rd5, %rd8;
	ld.global.u32 	%r23, [%rd9];
	shr.u32 	%r24, %r2, 5;
	add.s32 	%r25, %r24, %r2;
	shl.b32 	%r26, %r25, 2;
	mov.u32 	%r27, _ZN8scan_gpu9shmem_rawE;
	add.s32 	%r3, %r27, %r26;
	st.shared.u32 	[%r3], %r23;
	bar.sync 	0;
	setp.eq.s32 	%p1, %r2, 0;
	mov.b32 	%r94, 0;
	@%p1 bra 	$L__BB5_2;
	add.s32 	%r28, %r2, -1;
	shr.u32 	%r29, %r28, 5;
	add.s32 	%r30, %r29, %r2;
	shl.b32 	%r31, %r30, 2;
	add.s32 	%r33, %r27, %r31;
	ld.shared.u32 	%r94, [%r33+-4];
$L__BB5_2:
	bar.sync 	0;
	ld.shared.u32 	%r35, [%r3];
	add.s32 	%r36, %r35, %r94;
	st.shared.u32 	[%r3], %r36;
	bar.sync 	0;
	setp.lt.u32 	%p2, %r2, 2;
	mov.b32 	%r95, 0;
	@%p2 bra 	$L__BB5_4;
	add.s32 	%r37, %r2, -2;
	shr.u32 	%r38, %r37, 5;
	add.s32 	%r39, %r38, %r2;
	shl.b32 	%r40, %r39, 2;
	add.s32 	%r42, %r27, %r40;
	ld.shared.u32 	%r95, [%r42+-8];
$L__BB5_4:
	bar.sync 	0;
	ld.shared.u32 	%r44, [%r3];
	add.s32 	%r45, %r44, %r95;
	st.shared.u32 	[%r3], %r45;
	bar.sync 	0;
	setp.lt.u32 	%p3, %r2, 4;
	mov.b32 	%r96, 0;
	@%p3 bra 	$L__BB5_6;
	add.s32 	%r46, %r2, -4;
	shr.u32 	%r47, %r46, 5;
	add.s32 	%r48, %r47, %r2;
	shl.b32 	%r49, %r48, 2;
	add.s32 	%r51, %r27, %r49;
	ld.shared.u32 	%r96, [%r51+-16];
$L__BB5_6:
	bar.sync 	0;
	ld.shared.u32 	%r53, [%r3];
	add.s32 	%r54, %r53, %r96;
	st.shared.u32 	[%r3], %r54;
	bar.sync 	0;
	setp.lt.u32 	%p4, %r2, 8;
	mov.b32 	%r97, 0;
	@%p4 bra 	$L__BB5_8;
	add.s32 	%r55, %r2, -8;
	shr.u32 	%r56, %r55, 5;
	add.s32 	%r57, %r56, %r2;
	shl.b32 	%r58, %r57, 2;
	add.s32 	%r60, %r27, %r58;
	ld.shared.u32 	%r97, [%r60+-32];
$L__BB5_8:
	bar.sync 	0;
	ld.shared.u32 	%r62, [%r3];
	add.s32 	%r63, %r62, %r97;
	st.shared.u32 	[%r3], %r63;
	bar.sync 	0;
	setp.lt.u32 	%p5, %r2, 16;
	mov.b32 	%r98, 0;
	@%p5 bra 	$L__BB5_10;
	add.s32 	%r64, %r2, -16;
	shr.u32 	%r65, %r64, 5;
	add.s32 	%r66, %r65, %r2;
	shl.b32 	%r67, %r66, 2;
	add.s32 	%r69, %r27, %r67;
	ld.shared.u32 	%r98, [%r69+-64];
$L__BB5_10:
	bar.sync 	0;
	ld.shared.u32 	%r71, [%r3];
	add.s32 	%r72, %r71, %r98;
	st.shared.u32 	[%r3], %r72;
	bar.sync 	0;
	setp.lt.u32 	%p6, %r2, 32;
	mov.b32 	%r99, 0;
	@%p6 bra 	$L__BB5_12;
	add.s32 	%r73, %r2, -32;
	shr.u32 	%r74, %r73, 5;
	add.s32 	%r75, %r74, %r2;
	shl.b32 	%r76, %r75, 2;
	add.s32 	%r78, %r27, %r76;
	ld.shared.u32 	%r99, [%r78+-128];
$L__BB5_12:
	bar.sync 	0;
	ld.shared.u32 	%r80, [%r3];
	add.s32 	%r81, %r80, %r99;
	st.shared.u32 	[%r3], %r81;
	bar.sync 	0;
	setp.lt.u32 	%p7, %r2, 64;
	mov.b32 	%r100, 0;
	@%p7 bra 	$L__BB5_14;
	add.s32 	%r82, %r2, -64;
	shr.u32 	%r83, %r82, 5;
	add.s32 	%r84, %r83, %r2;
	shl.b32 	%r85, %r84, 2;
	add.s32 	%r87, %r27, %r85;
	ld.shared.u32 	%r100, [%r87+-256];
$L__BB5_14:
	bar.sync 	0;
	ld.shared.u32 	%r89, [%r3];
	add.s32 	%r90, %r89, %r100;
	st.shared.u32 	[%r3], %r90;
	bar.sync 	0;
	setp.eq.s32 	%p8, %r1, 0;
	mov.b32 	%r101, 0;
	@%p8 bra 	$L__BB5_16;
	add.s32 	%r91, %r1, -1;
	cvta.to.global.u64 	%rd10, %rd2;
	mul.wide.u32 	%rd11, %r91, 4;
	add.s64 	%rd12, %rd10, %rd11;
	ld.global.u32 	%r101, [%rd12];
$L__BB5_16:
	cvta.to.global.u64 	%rd13, %rd3;
	ld.shared.u32 	%r92, [%r3];
	add.s32 	%r93, %r92, %r101;
	add.s64 	%rd15, %rd13, %rd8;
	st.global.u32 	[%rd15], %r93;
	ret;

}


// ===== COMPILED SASS (sm_100) =====

	.target	sm_100

	.elftype	@"ET_EXEC"


//--------------------- .note.nv.tkinfo           --------------------------
	.section	.note.nv.tkinfo,"",@"SHT_NOTE"
	.sectionflags	@"SHF_NOTE_NV_TKINFO"
	.tkinfo
        /*0018*/ 	.word	0x00000002
        /*0030*/ 	.string	""
        /*0030*/ 	.string	"ptxas"
        /*0030*/ 	.string	"Cuda compilation tools, release 13.0, V13.0.88"
        /*0030*/ 	.string	"Build cuda_13.0.r13.0/compiler.36424714_0"
        /*0030*/ 	.string	"-arch sm_100 -m 64 "



//--------------------- .note.nv.cuinfo           --------------------------
	.section	.note.nv.cuinfo,"",@"SHT_NOTE"
	.sectionflags	@"SHF_NOTE_NV_CUINFO"
        /*0018*/ 	.short	0x0002
        /*001a*/ 	.short	0x0064
        /*001c*/ 	.short	0x0082
	.zero		2


//--------------------- .nv.info                  --------------------------
	.section	.nv.info,"",@"SHT_CUDA_INFO"
	.align	4


	//----- nvinfo : EIATTR_REGCOUNT
	.align		4
        /*0000*/ 	.byte	0x04, 0x2f
        /*0002*/ 	.short	(.L_1 - .L_0)
	.align		4
.L_0:
        /*0004*/ 	.word	index@(_ZN8scan_gpu6reduceI18DebugRangeConcatOpEEvmPKNT_4DataEPS3_)
        /*0008*/ 	.word	0x00000011


	//----- nvinfo : EIATTR_FRAME_SIZE
	.align		4
.L_1:
        /*000c*/ 	.byte	0x04, 0x11
        /*000e*/ 	.short	(.L_3 - .L_2)
	.align		4
.L_2:
        /*0010*/ 	.word	index@(_ZN8scan_gpu6reduceI18DebugRangeConcatOpEEvmPKNT_4DataEPS3_)
        /*0014*/ 	.word	0x00000000


	//----- nvinfo : EIATTR_REGCOUNT
	.align		4
.L_3:
        /*0018*/ 	.byte	0x04, 0x2f
        /*001a*/ 	.short	(.L_5 - .L_4)
	.align		4
.L_4:
        /*001c*/ 	.word	index@(_ZN8scan_gpu10scan_blockI18DebugRangeConcatOpEEvmPKNT_4DataEPS3_)
        /*0020*/ 	.word	0x0000000f


	//----- nvinfo : EIATTR_FRAME_SIZE
	.align		4
.L_5:
        /*0024*/ 	.byte	0x04, 0x11
        /*0026*/ 	.short	(.L_7 - .L_6)
	.align		4
.L_6:
        /*0028*/ 	.word	index@(_ZN8scan_gpu10scan_blockI18DebugRangeConcatOpEEvmPKNT_4DataEPS3_)
        /*002c*/ 	.word	0x00000000


	//----- nvinfo : EIATTR_REGCOUNT
	.align		4
.L_7:
        /*0030*/ 	.byte	0x04, 0x2f
        /*0032*/ 	.short	(.L_9 - .L_8)
	.align		4
.L_8:
        /*0034*/ 	.word	index@(_ZN8scan_gpu4scanI18DebugRangeConcatOpEEvmPKNT_4DataES5_PS3_)
        /*0038*/ 	.word	0x00000012


	//----- nvinfo : EIATTR_FRAME_SIZE
	.align		4
.L_9:
        /*003c*/ 	.byte	0x04, 0x11
        /*003e*/ 	.short	(.L_11 - .L_10)
	.align		4
.L_10:
        /*0040*/ 	.word	index@(_ZN8scan_gpu4scanI18DebugRangeConcatOpEEvmPKNT_4DataES5_PS3_)
        /*0044*/ 	.word	0x00000000


	//----- nvinfo : EIATTR_REGCOUNT
	.align		4
.L_11:
        /*0048*/ 	.byte	0x04, 0x2f
        /*004a*/ 	.short	(.L_13 - .L_12)
	.align		4
.L_12:
        /*004c*/ 	.word	index@(_ZN8scan_gpu6reduceI5SumOpEEvmPKNT_4DataEPS3_)
        /*0050*/ 	.word	0x0000000d


	//----- nvinfo : EIATTR_FRAME_SIZE
	.align		4
.L_13:
        /*0054*/ 	.byte	0x04, 0x11
        /*0056*/ 	.short	(.L_15 - .L_14)
	.align		4
.L_14:
        /*0058*/ 	.word	index@(_ZN8scan_gpu6reduceI5SumOpEEvmPKNT_4DataEPS3_)
        /*005c*/ 	.word	0x00000000


	//----- nvinfo : EIATTR_REGCOUNT
	.align		4
.L_15:
        /*0060*/ 	.byte	0x04, 0x2f
        /*0062*/ 	.short	(.L_17 - .L_16)
	.align		4
.L_16:
        /*0064*/ 	.word	index@(_ZN8scan_gpu10scan_blockI5SumOpEEvmPKNT_4DataEPS3_)
        /*0068*/ 	.word	0x0000000c


	//----- nvinfo : EIATTR_FRAME_SIZE
	.align		4
.L_17:
        /*006c*/ 	.byte	0x04, 0x11
        /*006e*/ 	.short	(.L_19 - .L_18)
	.align		4
.L_18:
        /*0070*/ 	.word	index@(_ZN8scan_gpu10scan_blockI5SumOpEEvmPKNT_4DataEPS3_)
        /*0074*/ 	.word	0x00000000


	//----- nvinfo : EIATTR_REGCOUNT
	.align		4
.L_19:
        /*0078*/ 	.byte	0x04, 0x2f
        /*007a*/ 	.short	(.L_21 - .L_20)
	.align		4
.L_20:
        /*007c*/ 	.word	index@(_ZN8scan_gpu4scanI5SumOpEEvmPKNT_4DataES5_PS3_)
        /*0080*/ 	.word	0x0000000e


	//----- nvinfo : EIATTR_FRAME_SIZE
	.align		4
.L_21:
        /*0084*/ 	.byte	0x04, 0x11
        /*0086*/ 	.short	(.L_23 - .L_22)
	.align		4
.L_22:
        /*0088*/ 	.word	index@(_ZN8scan_gpu4scanI5SumOpEEvmPKNT_4DataES5_PS3_)
        /*008c*/ 	.word	0x00000000


	//----- nvinfo : EIATTR_MIN_STACK_SIZE
	.align		4
.L_23:
        /*0090*/ 	.byte	0x04, 0x12
        /*0092*/ 	.short	(.L_25 - .L_24)
	.align		4
.L_24:
        /*0094*/ 	.word	index@(_ZN8scan_gpu4scanI5SumOpEEvmPKNT_4DataES5_PS3_)
        /*0098*/ 	.word	0x00000000


	//----- nvinfo : EIATTR_MIN_STACK_SIZE
	.align		4
.L_25:
        /*009c*/ 	.byte	0x04, 0x12
        /*009e*/ 	.short	(.L_27 - .L_26)
	.align		4
.L_26:
        /*00a0*/ 	.word	index@(_ZN8scan_gpu10scan_blockI5SumOpEEvmPKNT_4DataEPS3_)
        /*00a4*/ 	.word	0x00000000


	//----- nvinfo : EIATTR_MIN_STACK_SIZE
	.align		4
.L_27:
        /*00a8*/ 	.byte	0x04, 0x12
        /*00aa*/ 	.short	(.L_29 - .L_28)
	.align		4
.L_28:
        /*00ac*/ 	.word	index@(_ZN8scan_gpu6reduceI5SumOpEEvmPKNT_4DataEPS3_)
        /*00b0*/ 	.word	0x00000000


	//----- nvinfo : EIATTR_MIN_STACK_SIZE
	.align		4
.L_29:
        /*00b4*/ 	.byte	0x04, 0x12
        /*00b6*/ 	.short	(.L_31 - .L_30)
	.align		4
.L_30:
        /*00b8*/ 	.word	index@(_ZN8scan_gpu4scanI18DebugRangeConcatOpEEvmPKNT_4DataES5_PS3_)
        /*00bc*/ 	.word	0x00000000


	//----- nvinfo : EIATTR_MIN_STACK_SIZE
	.align		4
.L_31:
        /*00c0*/ 	.byte	0x04, 0x12
        /*00c2*/ 	.short	(.L_33 - .L_32)
	.align		4
.L_32:
        /*00c4*/ 	.word	index@(_ZN8scan_gpu10scan_blockI18DebugRangeConcatOpEEvmPKNT_4DataEPS3_)
        /*00c8*/ 	.word	0x00000000


	//----- nvinfo : EIATTR_MIN_STACK_SIZE
	.align		4
.L_33:
        /*00cc*/ 	.byte	0x04, 0x12
        /*00ce*/ 	.short	(.L_35 - .L_34)
	.align		4
.L_34:
        /*00d0*/ 	.word	index@(_ZN8scan_gpu6reduceI18DebugRangeConcatOpEEvmPKNT_4DataEPS3_)
        /*00d4*/ 	.word	0x00000000
.L_35:


//--------------------- .nv.compat                --------------------------
	.section	.nv.compat,"",@"SHT_CUDA_COMPAT_INFO"
	.align	4
        /*0000*/ 	.byte	0x02, 0x09, 0x00, 0x00, 0x02, 0x02, 0x01, 0x00, 0x02, 0x05, 0x05, 0x00, 0x03, 0x07, 0x01, 0x01
        /*0010*/ 	.byte	0x02, 0x03, 0x00, 0x00, 0x02, 0x06, 0x01, 0x00, 0x04, 0x0b, 0x08, 0x00, 0x09, 0x00, 0x00, 0x00
        /*0020*/ 	.byte	0x00, 0x00, 0x00, 0x00


//--------------------- .nv.info._ZN8scan_gpu4scanI5SumOpEEvmPKNT_4DataES5_PS3_ --------------------------
	.section	.nv.info._ZN8scan_gpu4scanI5SumOpEEvmPKNT_4DataES5_PS3_,"",@"SHT_CUDA_INFO"
	.sectionflags	@""
	.align	4


	//----- nvinfo : EIATTR_CUDA_API_VERSION
	.align		4
        /*0000*/ 	.byte	0x04, 0x37
        /*0002*/ 	.short	(.L_37 - .L_36)
.L_36:
        /*0004*/ 	.word	0x00000082


	//----- nvinfo : EIATTR_KPARAM_INFO
	.align		4
.L_37:
        /*0008*/ 	.byte	0x04, 0x17
        /*000a*/ 	.short	(.L_39 - .L_38)
.L_38:
        /*000c*/ 	.word	0x00000000
        /*0010*/ 	.short	0x0003
        /*0012*/ 	.short	0x0018
        /*0014*/ 	.byte	0x00, 0xf5, 0x21, 0x00


	//----- nvinfo : EIATTR_KPARAM_INFO
	.align		4
.L_39:
        /*0018*/ 	.byte	0x04, 0x17
        /*001a*/ 	.short	(.L_41 - .L_40)
.L_40:
        /*001c*/ 	.word	0x00000000
        /*0020*/ 	.short	0x0002
        /*0022*/ 	.short	0x0010
        /*0024*/ 	.byte	0x00, 0xf5, 0x21, 0x00


	//----- nvinfo : EIATTR_KPARAM_INFO
	.align		4
.L_41:
        /*0028*/ 	.byte	0x04, 0x17
        /*002a*/ 	.short	(.L_43 - .L_42)
.L_42:
        /*002c*/ 	.word	0x00000000
        /*0030*/ 	.short	0x0001
        /*0032*/ 	.short	0x0008
        /*0034*/ 	.byte	0x00, 0xf5, 0x21, 0x00


	//----- nvinfo : EIATTR_KPARAM_INFO
	.align		4
.L_43:
        /*0038*/ 	.byte	0x04, 0x17
        /*003a*/ 	.short	(.L_45 - .L_44)
.L_44:
        /*003c*/ 	.word	0x00000000
        /*0040*/ 	.short	0x0000
        /*0042*/ 	.short	0x0000
        /*0044*/ 	.byte	0x00, 0xf0, 0x21, 0x00


	//----- nvinfo : EIATTR_SPARSE_MMA_MASK
	.align		4
.L_45:
        /*0048*/ 	.byte	0x03, 0x50
        /*004a*/ 	.short	0x0000


	//----- nvinfo : EIATTR_MAXREG_COUNT
	.align		4
        /*004c*/ 	.byte	0x03, 0x1b
        /*004e*/ 	.short	0x00ff


	//----- nvinfo : EIATTR_NUM_BARRIERS
	.align		4
        /*0050*/ 	.byte	0x02, 0x4c
        /*0052*/ 	.byte	0x01
	.zero		1


	//----- nvinfo : EIATTR_MERCURY_ISA_VERSION
	.align		4
        /*0054*/ 	.byte	0x03, 0x5f
        /*0056*/ 	.short	0x0101


	//----- nvinfo : EIATTR_VRC_CTA_INIT_COUNT
	.align		4
        /*0058*/ 	.byte	0x02, 0x4a
	.zero		1
	.zero		1


	//----- nvinfo : EIATTR_EXIT_INSTR_OFFSETS
	.align		4
        /*005c*/ 	.byte	0x04, 0x1c
        /*005e*/ 	.short	(.L_47 - .L_46)


	//   ....[0]....
.L_46:
        /*0060*/ 	.word	0x000006e0


	//----- nvinfo : EIATTR_CBANK_PARAM_SIZE
	.align		4
.L_47:
        /*0064*/ 	.byte	0x03, 0x19
        /*0066*/ 	.short	0x0020


	//----- nvinfo : EIATTR_PARAM_CBANK
	.align		4
        /*0068*/ 	.byte	0x04, 0x0a
        /*006a*/ 	.short	(.L_49 - .L_48)
	.align		4
.L_48:
        /*006c*/ 	.word	index@(.nv.constant0._ZN8scan_gpu4scanI5SumOpEEvmPKNT_4DataES5_PS3_)
        /*0070*/ 	.short	0x0380
        /*0072*/ 	.short	0x0020


	//----- nvinfo : EIATTR_SW_WAR
	.align		4
.L_49:
        /*0074*/ 	.byte	0x04, 0x36
        /*0076*/ 	.short	(.L_51 - .L_50)
.L_50:
        /*0078*/ 	.word	0x00000008
.L_51:


//--------------------- .nv.info._ZN8scan_gpu10scan_blockI5SumOpEEvmPKNT_4DataEPS3_ --------------------------
	.section	.nv.info._ZN8scan_gpu10scan_blockI5SumOpEEvmPKNT_4DataEPS3_,"",@"SHT_CUDA_INFO"
	.sectionflags	@""
	.align	4


	//----- nvinfo : EIATTR_CUDA_API_VERSION
	.align		4
        /*0000*/ 	.byte	0x04, 0x37
        /*0002*/ 	.short	(.L_53 - .L_52)
.L_52:
        /*0004*/ 	.word	0x00000082


	//----- nvinfo : EIATTR_KPARAM_INFO
	.align		4
.L_53:
        /*0008*/ 	.byte	0x04, 0x17
        /*000a*/ 	.short	(.L_55 - .L_54)
.L_54:
        /*000c*/ 	.word	0x00000000
        /*0010*/ 	.short	0x0002
        /*0012*/ 	.short	0x0010
        /*0014*/ 	.byte	0x00, 0xf5, 0x21, 0x00


	//----- nvinfo : EIATTR_KPARAM_INFO
	.align		4
.L_55:
        /*0018*/ 	.byte	0x04, 0x17
        /*001a*/ 	.short	(.L_57 - .L_56)
.L_56:
        /*001c*/ 	.word	0x00000000
        /*0020*/ 	.short	0x0001
        /*0022*/ 	.short	0x0008
        /*0024*/ 	.byte	0x00, 0xf5, 0x21, 0x00


	//----- nvinfo : EIATTR_KPARAM_INFO
	.align		4
.L_57:
        /*0028*/ 	.byte	0x04, 0x17
        /*002a*/ 	.short	(.L_59 - .L_58)
.L_58:
        /*002c*/ 	.word	0x00000000
        /*0030*/ 	.short	0x0000
        /*0032*/ 	.short	0x0000
        /*0034*/ 	.byte	0x00, 0xf0, 0x21, 0x00


	//----- nvinfo : EIATTR_SPARSE_MMA_MASK
	.align		4
.L_59:
        /*0038*/ 	.byte	0x03, 0x50
        /*003a*/ 	.short	0x0000


	//----- nvinfo : EIATTR_MAXREG_COUNT
	.align		4
        /*003c*/ 	.byte	0x03, 0x1b
        /*003e*/ 	.short	0x00ff


	//----- nvinfo : EIATTR_NUM_BARRIERS
	.align		4
        /*0040*/ 	.byte	0x02, 0x4c
        /*0042*/ 	.byte	0x01
	.zero		1


	//----- nvinfo : EIATTR_MERCURY_ISA_VERSION
	.align		4
        /*0044*/ 	.byte	0x03, 0x5f
        /*0046*/ 	.short	0x0101


	//----- nvinfo : EIATTR_VRC_CTA_INIT_COUNT
	.align		4
        /*0048*/ 	.byte	0x02, 0x4a
	.zero		1
	.zero		1


	//----- nvinfo : EIATTR_EXIT_INSTR_OFFSETS
	.align		4
        /*004c*/ 	.byte	0x04, 0x1c
        /*004e*/ 	.short	(.L_61 - .L_60)


	//   ....[0]....
.L_60:
        /*0050*/ 	.word	0x000005d0


	//   ....[1]....
        /*0054*/ 	.word	0x00000630


	//----- nvinfo : EIATTR_CBANK_PARAM_SIZE
	.align		4
.L_61:
        /*0058*/ 	.byte	0x03, 0x19
        /*005a*/ 	.short	0x0018


	//----- nvinfo : EIATTR_PARAM_CBANK
	.align		4
        /*005c*/ 	.byte	0x04, 0x0a
        /*005e*/ 	.short	(.L_63 - .L_62)
	.align		4
.L_62:
        /*0060*/ 	.word	index@(.nv.constant0._ZN8scan_gpu10scan_blockI5SumOpEEvmPKNT_4DataEPS3_)
        /*0064*/ 	.short	0x0380
        /*0066*/ 	.short	0x0018


	//----- nvinfo : EIATTR_SW_WAR
	.align		4
.L_63:
        /*0068*/ 	.byte	0x04, 0x36
        /*006a*/ 	.short	(.L_65 - .L_64)
.L_64:
        /*006c*/ 	.word	0x00000008
.L_65:


//--------------------- .nv.info._ZN8scan_gpu6reduceI5SumOpEEvmPKNT_4DataEPS3_ --------------------------
	.section	.nv.info._ZN8scan_gpu6reduceI5SumOpEEvmPKNT_4DataEPS3_,"",@"SHT_CUDA_INFO"
	.sectionflags	@""
	.align	4


	//----- nvinfo : EIATTR_CUDA_API_VERSION
	.align		4
        /*0000*/ 	.byte	0x04, 0x37
        /*0002*/ 	.short	(.L_67 - .L_66)
.L_66:
        /*0004*/ 	.word	0x00000082


	//----- nvinfo : EIATTR_KPARAM_INFO
	.align		4
.L_67:
        /*0008*/ 	.byte	0x04, 0x17
        /*000a*/ 	.short	(.L_69 - .L_68)
.L_68:
        /*000c*/ 	.word	0x00000000
        /*0010*/ 	.short	0x0002
        /*0012*/ 	.short	0x0010
        /*0014*/ 	.byte	0x00, 0xf5, 0x21, 0x00


	//----- nvinfo : EIATTR_KPARAM_INFO
	.align		4
.L_69:
        /*0018*/ 	.byte	0x04, 0x17
        /*001a*/ 	.short	(.L_71 - .L_70)
.L_70:
        /*001c*/ 	.word	0x00000000
        /*0020*/ 	.short	0x0001
        /*0022*/ 	.short	0x0008
        /*0024*/ 	.byte	0x00, 0xf5, 0x21, 0x00


	//----- nvinfo : EIATTR_KPARAM_INFO
	.align		4
.L_71:
        /*0028*/ 	.byte	0x04, 0x17
        /*002a*/ 	.short	(.L_73 - .L_72)
.L_72:
        /*002c*/ 	.word	0x00000000
        /*0030*/ 	.short	0x0000
        /*0032*/ 	.short	0x0000
        /*0034*/ 	.byte	0x00, 0xf0, 0x21, 0x00


	//----- nvinfo : EIATTR_SPARSE_MMA_MASK
	.align		4
.L_73:
        /*0038*/ 	.byte	0x03, 0x50
        /*003a*/ 	.short	0x0000


	//----- nvinfo : EIATTR_MAXREG_COUNT
	.align		4
        /*003c*/ 	.byte	0x03, 0x1b
        /*003e*/ 	.short	0x00ff


	//----- nvinfo : EIATTR_NUM_BARRIERS
	.align		4
        /*0040*/ 	.byte	0x02, 0x4c
        /*0042*/ 	.byte	0x01
	.zero		1


	//----- nvinfo : EIATTR_MERCURY_ISA_VERSION
	.align		4
        /*0044*/ 	.byte	0x03, 0x5f
        /*0046*/ 	.short	0x0101


	//----- nvinfo : EIATTR_VRC_CTA_INIT_COUNT
	.align		4
        /*0048*/ 	.byte	0x02, 0x4a
	.zero		1
	.zero		1


	//----- nvinfo : EIATTR_EXIT_INSTR_OFFSETS
	.align		4
        /*004c*/ 	.byte	0x04, 0x1c
        /*004e*/ 	.short	(.L_75 - .L_74)


	//   ....[0]....
.L_74:
        /*0050*/ 	.word	0x000006c0


	//----- nvinfo : EIATTR_CBANK_PARAM_SIZE
	.align		4
.L_75:
        /*0054*/ 	.byte	0x03, 0x19
        /*0056*/ 	.short	0x0018


	//----- nvinfo : EIATTR_PARAM_CBANK
	.align		4
        /*0058*/ 	.byte	0x04, 0x0a
        /*005a*/ 	.short	(.L_77 - .L_76)
	.align		4
.L_76:
        /*005c*/ 	.word	index@(.nv.constant0._ZN8scan_gpu6reduceI5SumOpEEvmPKNT_4DataEPS3_)
        /*0060*/ 	.short	0x0380
        /*0062*/ 	.short	0x0018


	//----- nvinfo : EIATTR_SW_WAR
	.align		4
.L_77:
        /*0064*/ 	.byte	0x04, 0x36
        /*0066*/ 	.short	(.L_79 - .L_78)
.L_78:
        /*0068*/ 	.word	0x00000008
.L_79:


//--------------------- .nv.info._ZN8scan_gpu4scanI18DebugRangeConcatOpEEvmPKNT_4DataES5_PS3_ --------------------------
	.section	.nv.info._ZN8scan_gpu4scanI18DebugRangeConcatOpEEvmPKNT_4DataES5_PS3_,"",@"SHT_CUDA_INFO"
	.sectionflags	@""
	.align	4


	//----- nvinfo : EIATTR_CUDA_API_VERSION
	.align		4
        /*0000*/ 	.byte	0x04, 0x37
        /*0002*/ 	.short	(.L_81 - .L_80)
.L_80:
        /*0004*/ 	.word	0x00000082


	//----- nvinfo : EIATTR_KPARAM_INFO
	.align		4
.L_81:
        /*0008*/ 	.byte	0x04, 0x17
        /*000a*/ 	.short	(.L_83 - .L_82)
.L_82:
        /*000c*/ 	.word	0x00000000
        /*0010*/ 	.short	0x0003
        /*0012*/ 	.short	0x0018
        /*0014*/ 	.byte	0x00, 0xf5, 0x21, 0x00


	//----- nvinfo : EIATTR_KPARAM_INFO
	.align		4
.L_83:
        /*0018*/ 	.byte	0x04, 0x17
        /*001a*/ 	.short	(.L_85 - .L_84)
.L_84:
        /*001c*/ 	.word	0x00000000
        /*0020*/ 	.short	0x0002
        /*0022*/ 	.short	0x0010
        /*0024*/ 	.byte	0x00, 0xf5, 0x21, 0x00


	//----- nvinfo : EIATTR_KPARAM_INFO
	.align		4
.L_85:
        /*0028*/ 	.byte	0x04, 0x17
        /*002a*/ 	.short	(.L_87 - .L_86)
.L_86:
        /*002c*/ 	.word	0x00000000
        /*0030*/ 	.short	0x0001
        /*0032*/ 	.short	0x0008
        /*0034*/ 	.byte	0x00, 0xf5, 0x21, 0x00


	//----- nvinfo : EIATTR_KPARAM_INFO
	.align		4
.L_87:
        /*0038*/ 	.byte	0x04, 0x17
        /*003a*/ 	.short	(.L_89 - .L_88)
.L_88:
        /*003c*/ 	.word	0x00000000
        /*0040*/ 	.short	0x0000
        /*0042*/ 	.short	0x0000
        /*0044*/ 	.byte	0x00, 0xf0, 0x21, 0x00


	//----- nvinfo : EIATTR_SPARSE_MMA_MASK
	.align		4
.L_89:
        /*0048*/ 	.byte	0x03, 0x50
        /*004a*/ 	.short	0x0000


	//----- nvinfo : EIATTR_MAXREG_COUNT
	.align		4
        /*004c*/ 	.byte	0x03, 0x1b
        /*004e*/ 	.short	0x00ff


	//----- nvinfo : EIATTR_NUM_BARRIERS
	.align		4
        /*0050*/ 	.byte	0x02, 0x4c
        /*0052*/ 	.byte	0x01
	.zero		1


	//----- nvinfo : EIATTR_MERCURY_ISA_VERSION
	.align		4
        /*0054*/ 	.byte	0x03, 0x5f
        /*0056*/ 	.short	0x0101


	//----- nvinfo : EIATTR_VRC_CTA_INIT_COUNT
	.align		4
        /*0058*/ 	.byte	0x02, 0x4a
	.zero		1
	.zero		1


	//----- nvinfo : EIATTR_EXIT_INSTR_OFFSETS
	.align		4
        /*005c*/ 	.byte	0x04, 0x1c
        /*005e*/ 	.short	(.L_91 - .L_90)


	//   ....[0]....
.L_90:
        /*0060*/ 	.word	0x00000d70


	//----- nvinfo : EIATTR_CRS_STACK_SIZE
	.align		4
.L_91:
        /*0064*/ 	.byte	0x04, 0x1e
        /*0066*/ 	.short	(.L_93 - .L_92)
.L_92:
        /*0068*/ 	.word	0x00000000


	//----- nvinfo : EIATTR_CBANK_PARAM_SIZE
	.align		4
.L_93:
        /*006c*/ 	.byte	0x03, 0x19
        /*006e*/ 	.short	0x0020


	//----- nvinfo : EIATTR_PARAM_CBANK
	.align		4
        /*0070*/ 	.byte	0x04, 0x0a
        /*0072*/ 	.short	(.L_95 - .L_94)
	.align		4
.L_94:
        /*0074*/ 	.word	index@(.nv.constant0._ZN8scan_gpu4scanI18DebugRangeConcatOpEEvmPKNT_4DataES5_PS3_)
        /*0078*/ 	.short	0x0380
        /*007a*/ 	.short	0x0020


	//----- nvinfo : EIATTR_SW_WAR
	.align		4
.L_95:
        /*007c*/ 	.byte	0x04, 0x36
        /*007e*/ 	.short	(.L_97 - .L_96)
.L_96:
        /*0080*/ 	.word	0x00000008
.L_97:


//--------------------- .nv.info._ZN8scan_gpu10scan_blockI18DebugRangeConcatOpEEvmPKNT_4DataEPS3_ --------------------------
	.section	.nv.info._ZN8scan_gpu10scan_blockI18DebugRangeConcatOpEEvmPKNT_4DataEPS3_,"",@"SHT_CUDA_INFO"
	.sectionflags	@""
	.align	4


	//----- nvinfo : EIATTR_CUDA_API_VERSION
	.align		4
        /*0000*/ 	.byte	0x04, 0x37
        /*0002*/ 	.short	(.L_99 - .L_98)
.L_98:
        /*0004*/ 	.word	0x00000082


	//----- nvinfo : EIATTR_KPARAM_INFO
	.align		4
.L_99:
        /*0008*/ 	.byte	0x04, 0x17
        /*000a*/ 	.short	(.L_101 - .L_100)
.L_100:
        /*000c*/ 	.word	0x00000000
        /*0010*/ 	.short	0x0002
        /*0012*/ 	.short	0x0010
        /*0014*/ 	.byte	0x00, 0xf5, 0x21, 0x00


	//----- nvinfo : EIATTR_KPARAM_INFO
	.align		4
.L_101:
        /*0018*/ 	.byte	0x04, 0x17
        /*001a*/ 	.short	(.L_103 - .L_102)
.L_102:
        /*001c*/ 	.word	0x00000000
        /*0020*/ 	.short	0x0001
        /*0022*/ 	.short	0x0008
        /*0024*/ 	.byte	0x00, 0xf5, 0x21, 0x00


	//----- nvinfo : EIATTR_KPARAM_INFO
	.align		4
.L_103:
        /*0028*/ 	.byte	0x04, 0x17
        /*002a*/ 	.short	(.L_105 - .L_104)
.L_104:
        /*002c*/ 	.word	0x00000000
        /*0030*/ 	.short	0x0000
        /*0032*/ 	.short	0x0000
        /*0034*/ 	.byte	0x00, 0xf0, 0x21, 0x00


	//----- nvinfo : EIATTR_SPARSE_MMA_MASK
	.align		4
.L_105:
        /*0038*/ 	.byte	0x03, 0x50
        /*003a*/ 	.short	0x0000


	//----- nvinfo : EIATTR_MAXREG_COUNT
	.align		4
        /*003c*/ 	.byte	0x03, 0x1b
        /*003e*/ 	.short	0x00ff


	//----- nvinfo : EIATTR_NUM_BARRIERS
	.align		4
        /*0040*/ 	.byte	0x02, 0x4c
        /*0042*/ 	.byte	0x01
	.zero		1


	//----- nvinfo : EIATTR_MERCURY_ISA_VERSION
	.align		4
        /*0044*/ 	.byte	0x03, 0x5f
        /*0046*/ 	.short	0x0101


	//----- nvinfo : EIATTR_VRC_CTA_INIT_COUNT
	.align		4
        /*0048*/ 	.byte	0x02, 0x4a
	.zero		1
	.zero		1


	//----- nvinfo : EIATTR_EXIT_INSTR_OFFSETS
	.align		4
        /*004c*/ 	.byte	0x04, 0x1c
        /*004e*/ 	.short	(.L_107 - .L_106)


	//   ....[0]....
.L_106:
        /*0050*/ 	.word	0x00000b90


	//   ....[1]....
        /*0054*/ 	.word	0x00000c00


	//----- nvinfo : EIATTR_CRS_STACK_SIZE
	.align		4
.L_107:
        /*0058*/ 	.byte	0x04, 0x1e
        /*005a*/ 	.short	(.L_109 - .L_108)
.L_108:
        /*005c*/ 	.word	0x00000000


	//----- nvinfo : EIATTR_CBANK_PARAM_SIZE
	.align		4
.L_109:
        /*0060*/ 	.byte	0x03, 0x19
        /*0062*/ 	.short	0x0018


	//----- nvinfo : EIATTR_PARAM_CBANK
	.align		4
        /*0064*/ 	.byte	0x04, 0x0a
        /*0066*/ 	.short	(.L_111 - .L_110)
	.align		4
.L_110:
        /*0068*/ 	.word	index@(.nv.constant0._ZN8scan_gpu10scan_blockI18DebugRangeConcatOpEEvmPKNT_4DataEPS3_)
        /*006c*/ 	.short	0x0380
        /*006e*/ 	.short	0x0018


	//----- nvinfo : EIATTR_SW_WAR
	.align		4
.L_111:
        /*0070*/ 	.byte	0x04, 0x36
        /*0072*/ 	.short	(.L_113 - .L_112)
.L_112:
        /*0074*/ 	.word	0x00000008
.L_113:


//--------------------- .nv.info._ZN8scan_gpu6reduceI18DebugRangeConcatOpEEvmPKNT_4DataEPS3_ --------------------------
	.section	.nv.info._ZN8scan_gpu6reduceI18DebugRangeConcatOpEEvmPKNT_4DataEPS3_,"",@"SHT_CUDA_INFO"
	.sectionflags	@""
	.align	4


	//----- nvinfo : EIATTR_CUDA_API_VERSION
	.align		4
        /*0000*/ 	.byte	0x04, 0x37
        /*0002*/ 	.short	(.L_115 - .L_114)
.L_114:
        /*0004*/ 	.word	0x00000082


	//----- nvinfo : EIATTR_KPARAM_INFO
	.align		4
.L_115:
        /*0008*/ 	.byte	0x04, 0x17
        /*000a*/ 	.short	(.L_117 - .L_116)
.L_116:
        /*000c*/ 	.word	0x00000000
        /*0010*/ 	.short	0x0002
        /*0012*/ 	.short	0x0010
        /*0014*/ 	.byte	0x00, 0xf5, 0x21, 0x00


	//----- nvinfo : EIATTR_KPARAM_INFO
	.align		4
.L_117:
        /*0018*/ 	.byte	0x04, 0x17
        /*001a*/ 	.short	(.L_119 - .L_118)
.L_118:
        /*001c*/ 	.word	0x00000000
        /*0020*/ 	.short	0x0001
        /*0022*/ 	.short	0x0008
        /*0024*/ 	.byte	0x00, 0xf5, 0x21, 0x00


	//----- nvinfo : EIATTR_KPARAM_INFO
	.align		4
.L_119:
        /*0028*/ 	.byte	0x04, 0x17
        /*002a*/ 	.short	(.L_121 - .L_120)
.L_120:
        /*002c*/ 	.word	0x00000000
        /*0030*/ 	.short	0x0000
        /*0032*/ 	.short	0x0000
        /*0034*/ 	.byte	0x00, 0xf0, 0x21, 0x00


	//----- nvinfo : EIATTR_SPARSE_MMA_MASK
	.align		4
.L_121:
        /*0038*/ 	.byte	0x03, 0x50
        /*003a*/ 	.short	0x0000


	//----- nvinfo : EIATTR_MAXREG_COUNT
	.align		4
        /*003c*/ 	.byte	0x03, 0x1b
        /*003e*/ 	.short	0x00ff


	//----- nvinfo : EIATTR_NUM_BARRIERS
	.align		4
        /*0040*/ 	.byte	0x02, 0x4c
        /*0042*/ 	.byte	0x01
	.zero		1


	//----- nvinfo : EIATTR_MERCURY_ISA_VERSION
	.align		4
        /*0044*/ 	.byte	0x03, 0x5f
        /*0046*/ 	.short	0x0101


	//----- nvinfo : EIATTR_VRC_CTA_INIT_COUNT
	.align		4
        /*0048*/ 	.byte	0x02, 0x4a
	.zero		1
	.zero		1


	//----- nvinfo : EIATTR_EXIT_INSTR_OFFSETS
	.align		4
        /*004c*/ 	.byte	0x04, 0x1c
        /*004e*/ 	.short	(.L_123 - .L_122)


	//   ....[0]....
.L_122:
        /*0050*/ 	.word	0x00000c90


	//----- nvinfo : EIATTR_CRS_STACK_SIZE
	.align		4
.L_123:
        /*0054*/ 	.byte	0x04, 0x1e
        /*0056*/ 	.short	(.L_125 - .L_124)
.L_124:
        /*0058*/ 	.word	0x00000000


	//----- nvinfo : EIATTR_CBANK_PARAM_SIZE
	.align		4
.L_125:
        /*005c*/ 	.byte	0x03, 0x19
        /*005e*/ 	.short	0x0018


	//----- nvinfo : EIATTR_PARAM_CBANK
	.align		4
        /*0060*/ 	.byte	0x04, 0x0a
        /*0062*/ 	.short	(.L_127 - .L_126)
	.align		4
.L_126:
        /*0064*/ 	.word	index@(.nv.constant0._ZN8scan_gpu6reduceI18DebugRangeConcatOpEEvmPKNT_4DataEPS3_)
        /*0068*/ 	.short	0x0380
        /*006a*/ 	.short	0x0018


	//----- nvinfo : EIATTR_SW_WAR
	.align		4
.L_127:
        /*006c*/ 	.byte	0x04, 0x36
        /*006e*/ 	.short	(.L_129 - .L_128)
.L_128:
        /*0070*/ 	.word	0x00000008
.L_129:


//--------------------- .nv.callgraph             --------------------------
	.section	.nv.callgraph,"",@"SHT_CUDA_CALLGRAPH"
	.align	4
	.sectionentsize	8
	.align		4
        /*0000*/ 	.word	0x00000000
	.align		4
        /*0004*/ 	.word	0xffffffff
	.align		4
        /*0008*/ 	.word	0x00000000
	.align		4
        /*000c*/ 	.word	0xfffffffe
	.align		4
        /*0010*/ 	.word	0x00000000
	.align		4
        /*0014*/ 	.word	0xfffffffd
	.align		4
        /*0018*/ 	.word	0x00000000
	.align		4
        /*001c*/ 	.word	0xfffffffc


//--------------------- .text._ZN8scan_gpu4scanI5SumOpEEvmPKNT_4DataES5_PS3_ --------------------------
	.section	.text._ZN8scan_gpu4scanI5SumOpEEvmPKNT_4DataES5_PS3_,"ax",@progbits
	.align	128
        .global         _ZN8scan_gpu4scanI5SumOpEEvmPKNT_4DataES5_PS3_
        .type           _ZN8scan_gpu4scanI5SumOpEEvmPKNT_4DataES5_PS3_,@function
        .size           _ZN8scan_gpu4scanI5SumOpEEvmPKNT_4DataES5_PS3_,(.L_x_50 - _ZN8scan_gpu4scanI5SumOpEEvmPKNT_4DataES5_PS3_)
        .other          _ZN8scan_gpu4scanI5SumOpEEvmPKNT_4DataES5_PS3_,@"STO_CUDA_ENTRY STV_DEFAULT"
_ZN8scan_gpu4scanI5SumOpEEvmPKNT_4DataES5_PS3_:
.text._ZN8scan_gpu4scanI5SumOpEEvmPKNT_4DataES5_PS3_:
[----:B------:R-:W-:Y:S01]  /*0000*/  LDC R1, c[0x0][0x37c] ;  /* 0x0000df00ff017b82 */ /* 0x000fe20000000800 */
[----:B------:R-:W0:Y:S01]  /*0010*/  S2R R3, SR_CTAID.X ;  /* 0x0000000000037919 */ /* 0x000e220000002500 */
[----:B------:R-:W0:Y:S01]  /*0020*/  LDCU UR4, c[0x0][0x360] ;  /* 0x00006c00ff0477ac */ /* 0x000e220008000800 */
[----:B------:R-:W1:Y:S01]  /*0030*/  S2R R5, SR_TID.X ;  /* 0x0000000000057919 */ /* 0x000e620000002100 */
[----:B------:R-:W2:Y:S01]  /*0040*/  LDCU.64 UR8, c[0x0][0x388] ;  /* 0x00007100ff0877ac */ /* 0x000ea20008000a00 */
[----:B------:R-:W3:Y:S01]  /*0050*/  LDCU.64 UR6, c[0x0][0x358] ;  /* 0x00006b00ff0677ac */ /* 0x000ee20008000a00 */
[----:B0-----:R-:W-:-:S05]  /*0060*/  IMAD R0, R3, UR4, RZ ;  /* 0x0000000403007c24 */ /* 0x001fca000f8e02ff */
[----:B-1----:R-:W-:-:S05]  /*0070*/  IADD3 R0, P0, PT, R0, R5, RZ ;  /* 0x0000000500007210 */ /* 0x002fca0007f1e0ff */
[----:B------:R-:W-:Y:S02]  /*0080*/  IMAD.X R7, RZ, RZ, RZ, P0 ;  /* 0x000000ffff077224 */ /* 0x000fe400000e06ff */
[----:B------:R-:W-:-:S03]  /*0090*/  IMAD.SHL.U32 R2, R0, 0x4, RZ ;  /* 0x0000000400027824 */ /* 0x000fc600078e00ff */
[----:B------:R-:W-:Y:S02]  /*00a0*/  SHF.L.U64.HI R0, R0, 0x2, R7 ;  /* 0x0000000200007819 */ /* 0x000fe40000010207 */
[----:B--2---:R-:W-:-:S04]  /*00b0*/  IADD3 R6, P0, PT, R2, UR8, RZ ;  /* 0x0000000802067c10 */ /* 0x004fc8000ff1e0ff */
[----:B------:R-:W-:-:S06]  /*00c0*/  IADD3.X R7, PT, PT, R0, UR9, RZ, P0, !PT ;  /* 0x0000000900077c10 */ /* 0x000fcc00087fe4ff */
[----:B---3--:R-:W2:Y:S01]  /*00d0*/  LDG.E R7, desc[UR6][R6.64] ;  /* 0x0000000606077981 */ /* 0x008ea2000c1e1900 */
[----:B------:R-:W0:Y:S01]  /*00e0*/  S2UR UR5, SR_CgaCtaId ;  /* 0x00000000000579c3 */ /* 0x000e220000008800 */
[----:B------:R-:W-:Y:S01]  /*00f0*/  UMOV UR4, 0x400 ;  /* 0x0000040000047882 */ /* 0x000fe20000000000 */
[C---:B------:R-:W-:Y:S02]  /*0100*/  LEA.HI R4, R5.reuse, R5, RZ, 0x1b ;  /* 0x0000000505047211 */ /* 0x040fe400078fd8ff */
[----:B------:R-:W-:-:S13]  /*0110*/  ISETP.NE.AND P0, PT, R5, RZ, PT ;  /* 0x000000ff0500720c */ /* 0x000fda0003f05270 */
[----:B------:R-:W-:-:S05]  /*0120*/  @P0 VIADD R8, R5, 0xffffffff ;  /* 0xffffffff05080836 */ /* 0x000fca0000000000 */
[----:B------:R-:W-:Y:S01]  /*0130*/  @P0 LEA.HI R9, R8, R5, RZ, 0x1b ;  /* 0x0000000508090211 */ /* 0x000fe200078fd8ff */
[----:B------:R-:W-:Y:S01]  /*0140*/  IMAD.MOV.U32 R8, RZ, RZ, RZ ;  /* 0x000000ffff087224 */ /* 0x000fe200078e00ff */
[----:B0-----:R-:W-:-:S06]  /*0150*/  ULEA UR4, UR5, UR4, 0x18 ;  /* 0x0000000405047291 */ /* 0x001fcc000f8ec0ff */
[----:B------:R-:W-:Y:S02]  /*0160*/  LEA R4, R4, UR4, 0x2 ;  /* 0x0000000404047c11 */ /* 0x000fe4000f8e10ff */
[----:B------:R-:W-:-:S03]  /*0170*/  @P0 LEA R9, R9, UR4, 0x2 ;  /* 0x0000000409090c11 */ /* 0x000fc6000f8e10ff */
[----:B--2---:R-:W-:Y:S01]  /*0180*/  STS [R4], R7 ;  /* 0x0000000704007388 */ /* 0x004fe20000000800 */
[----:B------:R-:W-:Y:S06]  /*0190*/  BAR.SYNC.DEFER_BLOCKING 0x0 ;  /* 0x0000000000007b1d */ /* 0x000fec0000010000 */
[----:B------:R-:W-:Y:S02]  /*01a0*/  @P0 LDS R8, [R9+-0x4] ;  /* 0xfffffc0009080984 */ /* 0x000fe40000000800 */
[----:B------:R-:W-:Y:S01]  /*01b0*/  BAR.SYNC.DEFER_BLOCKING 0x0 ;  /* 0x0000000000007b1d */ /* 0x000fe20000010000 */
[----:B------:R-:W-:-:S13]  /*01c0*/  ISETP.GE.U32.AND P0, PT, R5, 0x2, PT ;  /* 0x000000020500780c */ /* 0x000fda0003f06070 */
[----:B------:R-:W-:-:S05]  /*01d0*/  @P0 VIADD R6, R5, 0xfffffffe ;  /* 0xfffffffe05060836 */ /* 0x000fca0000000000 */
[----:B------:R-:W-:Y:S01]  /*01e0*/  @P0 LEA.HI R10, R6, R5, RZ, 0x1b ;  /* 0x00000005060a0211 */ /* 0x000fe200078fd8ff */
[----:B------:R-:W-:-:S03]  /*01f0*/  IMAD.MOV.U32 R6, RZ, RZ, RZ ;  /* 0x000000ffff067224 */ /* 0x000fc600078e00ff */
[----:B------:R-:W-:Y:S01]  /*0200*/  @P0 LEA R10, R10, UR4, 0x2 ;  /* 0x000000040a0a0c11 */ /* 0x000fe2000f8e10ff */
[----:B------:R-:W0:Y:S02]  /*0210*/  LDS R11, [R4] ;  /* 0x00000000040b7984 */ /* 0x000e240000000800 */
[----:B0-----:R-:W-:-:S05]  /*0220*/  IMAD.IADD R11, R11, 0x1, R8 ;  /* 0x000000010b0b7824 */ /* 0x001fca00078e0208 */
[----:B------:R-:W-:Y:S01]  /*0230*/  STS [R4], R11 ;  /* 0x0000000b04007388 */ /* 0x000fe20000000800 */
[----:B------:R-:W-:Y:S06]  /*0240*/  BAR.SYNC.DEFER_BLOCKING 0x0 ;  /* 0x0000000000007b1d */ /* 0x000fec0000010000 */
[----:B------:R-:W-:Y:S02]  /*0250*/  @P0 LDS R6, [R10+-0x8] ;  /* 0xfffff8000a060984 */ /* 0x000fe40000000800 */
[----:B------:R-:W-:Y:S01]  /*0260*/  BAR.SYNC.DEFER_BLOCKING 0x0 ;  /* 0x0000000000007b1d */ /* 0x000fe20000010000 */
[----:B------:R-:W-:-:S13]  /*0270*/  ISETP.GE.U32.AND P0, PT, R5, 0x4, PT ;  /* 0x000000040500780c */ /* 0x000fda0003f06070 */
[----:B------:R-:W-:-:S05]  /*0280*/  @P0 VIADD R8, R5, 0xfffffffc ;  /* 0xfffffffc05080836 */ /* 0x000fca0000000000 */
[----:B------:R-:W-:-:S04]  /*0290*/  @P0 LEA.HI R8, R8, R5, RZ, 0x1b ;  /* 0x0000000508080211 */ /* 0x000fc800078fd8ff */
[----:B------:R-:W-:Y:S01]  /*02a0*/  @P0 LEA R8, R8, UR4, 0x2 ;  /* 0x0000000408080c11 */ /* 0x000fe2000f8e10ff */
[----:B------:R-:W0:Y:S02]  /*02b0*/  LDS R7, [R4] ;  /* 0x0000000004077984 */ /* 0x000e240000000800 */
[----:B0-----:R-:W-:Y:S02]  /*02c0*/  IMAD.IADD R7, R7, 0x1, R6 ;  /* 0x0000000107077824 */ /* 0x001fe400078e0206 */
[----:B------:R-:W-:-:S03]  /*02d0*/  IMAD.MOV.U32 R6, RZ, RZ, RZ ;  /* 0x000000ffff067224 */ /* 0x000fc600078e00ff */
        /* <DEDUP_REMOVED lines=42> */
[----:B------:R-:W0:Y:S01]  /*0580*/  LDS R7, [R4] ;  /* 0x0000000004077984 */ /* 0x000e220000000800 */
[----:B------:R-:W1:Y:S01]  /*0590*/  LDCU.64 UR4, c[0x0][0x398] ;  /* 0x00007300ff0477ac */ /* 0x000e620008000a00 */
[----:B0-----:R-:W-:-:S05]  /*05a0*/  IMAD.IADD R5, R7, 0x1, R6 ;  /* 0x0000000107057824 */ /* 0x001fca00078e0206 */
[----:B------:R-:W-:Y:S01]  /*05b0*/  STS [R4], R5 ;  /* 0x0000000504007388 */ /* 0x000fe20000000800 */
[----:B------:R-:W-:Y:S06]  /*05c0*/  BAR.SYNC.DEFER_BLOCKING 0x0 ;  /* 0x0000000000007b1d */ /* 0x000fec0000010000 */
[----:B------:R-:W-:Y:S02]  /*05d0*/  @P0 LDS R8, [R11+-0x100] ;  /* 0xffff00000b080984 */ /* 0x000fe40000000800 */
[----:B------:R-:W-:Y:S01]  /*05e0*/  BAR.SYNC.DEFER_BLOCKING 0x0 ;  /* 0x0000000000007b1d */ /* 0x000fe20000010000 */
[----:B------:R-:W-:-:S13]  /*05f0*/  ISETP.NE.AND P0, PT, R3, RZ, PT ;  /* 0x000000ff0300720c */ /* 0x000fda0003f05270 */
[----:B------:R-:W0:Y:S01]  /*0600*/  @P0 LDC.64 R6, c[0x0][0x390] ;  /* 0x0000e400ff060b82 */ /* 0x000e220000000a00 */
[----:B------:R-:W-:Y:S01]  /*0610*/  @P0 VIADD R3, R3, 0xffffffff ;  /* 0xffffffff03030836 */ /* 0x000fe20000000000 */
[----:B------:R-:W2:Y:S03]  /*0620*/  LDS R9, [R4] ;  /* 0x0000000004097984 */ /* 0x000ea60000000800 */
[----:B0-----:R-:W-:-:S04]  /*0630*/  @P0 IMAD.WIDE.U32 R6, R3, 0x4, R6 ;  /* 0x0000000403060825 */ /* 0x001fc800078e0006 */
[----:B--2---:R-:W-:Y:S02]  /*0640*/  IMAD.IADD R9, R9, 0x1, R8 ;  /* 0x0000000109097824 */ /* 0x004fe400078e0208 */
[----:B------:R-:W-:-:S03]  /*0650*/  IMAD.MOV.U32 R8, RZ, RZ, RZ ;  /* 0x000000ffff087224 */ /* 0x000fc600078e00ff */
[----:B------:R-:W-:Y:S01]  /*0660*/  STS [R4], R9 ;  /* 0x0000000904007388 */ /* 0x000fe20000000800 */
[----:B------:R-:W-:Y:S06]  /*0670*/  BAR.SYNC.DEFER_BLOCKING 0x0 ;  /* 0x0000000000007b1d */ /* 0x000fec0000010000 */
[----:B------:R-:W2:Y:S01]  /*0680*/  @P0 LDG.E R8, desc[UR6][R6.64] ;  /* 0x0000000606080981 */ /* 0x000ea2000c1e1900 */
[----:B-1----:R-:W-:-:S03]  /*0690*/  IADD3 R2, P0, PT, R2, UR4, RZ ;  /* 0x0000000402027c10 */ /* 0x002fc6000ff1e0ff */
[----:B------:R-:W2:Y:S01]  /*06a0*/  LDS R5, [R4] ;  /* 0x0000000004057984 */ /* 0x000ea20000000800 */
[----:B------:R-:W-:Y:S01]  /*06b0*/  IADD3.X R3, PT, PT, R0, UR5, RZ, P0, !PT ;  /* 0x0000000500037c10 */ /* 0x000fe200087fe4ff */
[----:B--2---:R-:W-:-:S05]  /*06c0*/  IMAD.IADD R5, R5, 0x1, R8 ;  /* 0x0000000105057824 */ /* 0x004fca00078e0208 */
[----:B------:R-:W-:Y:S01]  /*06d0*/  STG.E desc[UR6][R2.64], R5 ;  /* 0x0000000502007986 */ /* 0x000fe2000c101906 */
[----:B------:R-:W-:Y:S05]  /*06e0*/  EXIT ;  /* 0x000000000000794d */ /* 0x000fea0003800000 */
.L_x_0:
[----:B------:R-:W-:-:S00]  /*06f0*/  BRA `(.L_x_0) ;  /* 0xfffffffc00fc7947 */ /* 0x000fc0000383ffff */
[----:B------:R-:W-:-:S00]  /*0700*/  NOP ;  /* 0x0000000000007918 */ /* 0x000fc00000000000 */
[----:B------:R-:W-:-:S00]  /*0710*/  NOP ;  /* 0x0000000000007918 */ /* 0x000fc00000000000 */
[----:B------:R-:W-:-:S00]  /*0720*/  NOP ;  /* 0x0000000000007918 */ /* 0x000fc00000000000 */
[----:B------:R-:W-:-:S00]  /*0730*/  NOP ;  /* 0x0000000000007918 */ /* 0x000fc00000000000 */
[----:B------:R-:W-:-:S00]  /*0740*/  NOP ;  /* 0x0000000000007918 */ /* 0x000fc00000000000 */
[----:B------:R-:W-:-:S00]  /*0750*/  NOP ;  /* 0x0000000000007918 */ /* 0x000fc00000000000 */
[----:B------:R-:W-:-:S00]  /*0760*/  NOP ;  /* 0x0000000000007918 */ /* 0x000fc00000000000 */
[----:B------:R-:W-:-:S00]  /*0770*/  NOP ;  /* 0x0000000000007918 */ /* 0x000fc00000000000 */
.L_x_50:


//--------------------- .text._ZN8scan_gpu10scan_blockI5SumOpEEvmPKNT_4DataEPS3_ --------------------------
	.section	.text._ZN8scan_gpu10scan_blockI5SumOpEEvmPKNT_4DataEPS3_,"ax",@progbits
	.align	128
        .global         _ZN8scan_gpu10scan_blockI5SumOpEEvmPKNT_4DataEPS3_
        .type           _ZN8scan_gpu10scan_blockI5SumOpEEvmPKNT_4DataEPS3_,@function
        .size           _ZN8scan_gpu10scan_blockI5SumOpEEvmPKNT_4DataEPS3_,(.L_x_51 - _ZN8scan_gpu10scan_blockI5SumOpEEvmPKNT_4DataEPS3_)
        .other          _ZN8scan_gpu10scan_blockI5SumOpEEvmPKNT_4DataEPS3_,@"STO_CUDA_ENTRY STV_DEFAULT"
_ZN8scan_gpu10scan_blockI5SumOpEEvmPKNT_4DataEPS3_:
.text._ZN8scan_gpu10scan_blockI5SumOpEEvmPKNT_4DataEPS3_:
[----:B------:R-:W-:Y:S01]  /*0000*/  LDC R1, c[0x0][0x37c] ;  /* 0x0000df00ff017b82 */ /* 0x000fe20000000800 */
[----:B------:R-:W0:Y:S07]  /*0010*/  S2R R0, SR_TID.X ;  /* 0x0000000000007919 */ /* 0x000e2e0000002100 */
[----:B------:R-:W0:Y:S01]  /*0020*/  LDC.64 R4, c[0x0][0x388] ;  /* 0x0000e200ff047b82 */ /* 0x000e220000000a00 */
[----:B------:R-:W1:Y:S01]  /*0030*/  LDCU.64 UR6, c[0x0][0x358] ;  /* 0x00006b00ff0677ac */ /* 0x000e620008000a00 */
[----:B0-----:R-:W-:-:S06]  /*0040*/  IMAD.WIDE.U32 R4, R0, 0x4, R4 ;  /* 0x0000000400047825 */ /* 0x001fcc00078e0004 */
[----:B-1----:R-:W2:Y:S01]  /*0050*/  LDG.E R5, desc[UR6][R4.64] ;  /* 0x0000000604057981 */ /* 0x002ea2000c1e1900 */
        /* <DEDUP_REMOVED lines=73> */
[----:B------:R-:W0:Y:S01]  /*04f0*/  LDS R5, [R2] ;  /* 0x0000000002057984 */ /* 0x000e220000000800 */
[----:B------:R-:W1:Y:S01]  /*0500*/  LDCU.64 UR4, c[0x0][0x380] ;  /* 0x00007000ff0477ac */ /* 0x000e620008000a00 */
[----:B0-----:R-:W-:Y:S02]  /*0510*/  IMAD.IADD R5, R5, 0x1, R4 ;  /* 0x0000000105057824 */ /* 0x001fe400078e0204 */
[----:B------:R-:W-:-:S03]  /*0520*/  IMAD.MOV.U32 R4, RZ, RZ, RZ ;  /* 0x000000ffff047224 */ /* 0x000fc600078e00ff */
[----:B------:R-:W-:Y:S01]  /*0530*/  STS [R2], R5 ;  /* 0x0000000502007388 */ /* 0x000fe20000000800 */
[----:B------:R-:W-:Y:S06]  /*0540*/  BAR.SYNC.DEFER_BLOCKING 0x0 ;  /* 0x0000000000007b1d */ /* 0x000fec0000010000 */
[----:B------:R-:W-:Y:S02]  /*0550*/  @P0 LDS R4, [R9+-0x100] ;  /* 0xffff000009040984 */ /* 0x000fe40000000800 */
[----:B------:R-:W-:Y:S01]  /*0560*/  BAR.SYNC.DEFER_BLOCKING 0x0 ;  /* 0x0000000000007b1d */ /* 0x000fe20000010000 */
[----:B-1----:R-:W-:-:S04]  /*0570*/  ISETP.GE.U32.AND P0, PT, R0, UR4, PT ;  /* 0x0000000400007c0c */ /* 0x002fc8000bf06070 */
[----:B------:R-:W-:Y:S01]  /*0580*/  ISETP.GE.U32.AND.EX P0, PT, RZ, UR5, PT, P0 ;  /* 0x00000005ff007c0c */ /* 0x000fe2000bf06100 */
[----:B------:R-:W0:Y:S02]  /*0590*/  LDS R3, [R2] ;  /* 0x0000000002037984 */ /* 0x000e240000000800 */
[----:B0-----:R-:W-:-:S05]  /*05a0*/  IMAD.IADD R3, R3, 0x1, R4 ;  /* 0x0000000103037824 */ /* 0x001fca00078e0204 */
[----:B------:R0:W-:Y:S01]  /*05b0*/  STS [R2], R3 ;  /* 0x0000000302007388 */ /* 0x0001e20000000800 */
[----:B------:R-:W-:Y:S06]  /*05c0*/  BAR.SYNC.DEFER_BLOCKING 0x0 ;  /* 0x0000000000007b1d */ /* 0x000fec0000010000 */
[----:B------:R-:W-:Y:S05]  /*05d0*/  @P0 EXIT ;  /* 0x000000000000094d */ /* 0x000fea0003800000 */
[----:B0-----:R-:W0:Y:S01]  /*05e0*/  LDS R3, [R2] ;  /* 0x0000000002037984 */ /* 0x001e220000000800 */
[----:B------:R-:W1:Y:S02]  /*05f0*/  LDCU.64 UR4, c[0x0][0x390] ;  /* 0x00007200ff0477ac */ /* 0x000e640008000a00 */
[----:B-1----:R-:W-:-:S04]  /*0600*/  LEA R4, P0, R0, UR4, 0x2 ;  /* 0x0000000400047c11 */ /* 0x002fc8000f8010ff */
[----:B------:R-:W-:-:S05]  /*0610*/  LEA.HI.X R5, R0, UR5, RZ, 0x2, P0 ;  /* 0x0000000500057c11 */ /* 0x000fca00080f14ff */
[----:B0-----:R-:W-:Y:S01]  /*0620*/  STG.E desc[UR6][R4.64], R3 ;  /* 0x0000000304007986 */ /* 0x001fe2000c101906 */
[----:B------:R-:W-:Y:S05]  /*0630*/  EXIT ;  /* 0x000000000000794d */ /* 0x000fea0003800000 */
.L_x_1:
        /* <DEDUP_REMOVED lines=12> */
.L_x_51:


//--------------------- .text._ZN8scan_gpu6reduceI5SumOpEEvmPKNT_4DataEPS3_ --------------------------
	.section	.text._ZN8scan_gpu6reduceI5SumOpEEvmPKNT_4DataEPS3_,"ax",@progbits
	.align	128
        .global         _ZN8scan_gpu6reduceI5SumOpEEvmPKNT_4DataEPS3_
        .type           _ZN8scan_gpu6reduceI5SumOpEEvmPKNT_4DataEPS3_,@function
        .size           _ZN8scan_gpu6reduceI5SumOpEEvmPKNT_4DataEPS3_,(.L_x_52 - _ZN8scan_gpu6reduceI5SumOpEEvmPKNT_4DataEPS3_)
        .other          _ZN8scan_gpu6reduceI5SumOpEEvmPKNT_4DataEPS3_,@"STO_CUDA_ENTRY STV_DEFAULT"
_ZN8scan_gpu6reduceI5SumOpEEvmPKNT_4DataEPS3_:
.text._ZN8scan_gpu6reduceI5SumOpEEvmPKNT_4DataEPS3_:
        /* <DEDUP_REMOVED lines=8> */
[----:B------:R-:W-:Y:S01]  /*0080*/  IMAD.X R5, RZ, RZ, RZ, P0 ;  /* 0x000000ffff057224 */ /* 0x000fe200000e06ff */
[----:B--2---:R-:W-:-:S04]  /*0090*/  LEA R6, P0, R4, UR4, 0x2 ;  /* 0x0000000404067c11 */ /* 0x004fc8000f8010ff */
[----:B------:R-:W-:-:S06]  /*00a0*/  LEA.HI.X R7, R4, UR5, R5, 0x2, P0 ;  /* 0x0000000504077c11 */ /* 0x000fcc00080f1405 */
[----:B---3--:R-:W2:Y:S01]  /*00b0*/  LDG.E R7, desc[UR6][R6.64] ;  /* 0x0000000606077981 */ /* 0x008ea2000c1e1900 */
[----:B------:R-:W0:Y:S01]  /*00c0*/  S2UR UR5, SR_CgaCtaId ;  /* 0x00000000000579c3 */ /* 0x000e220000008800 */
[----:B------:R-:W-:Y:S01]  /*00d0*/  UMOV UR4, 0x400 ;  /* 0x0000040000047882 */ /* 0x000fe20000000000 */
[C---:B------:R-:W-:Y:S01]  /*00e0*/  LEA.HI R4, R3.reuse, R3, RZ, 0x1b ;  /* 0x0000000303047211 */ /* 0x040fe200078fd8ff */
[----:B------:R-:W-:Y:S01]  /*00f0*/  IMAD.MOV.U32 R5, RZ, RZ, RZ ;  /* 0x000000ffff057224 */ /* 0x000fe200078e00ff */
[----:B------:R-:W-:Y:S01]  /*0100*/  ISETP.NE.AND P0, PT, R3, RZ, PT ;  /* 0x000000ff0300720c */ /* 0x000fe20003f05270 */
[----:B------:R-:W-:-:S12]  /*0110*/  IMAD.MOV R2, RZ, RZ, -R2 ;  /* 0x000000ffff027224 */ /* 0x000fd800078e0a02 */
[----:B------:R-:W-:-:S05]  /*0120*/  @P0 VIADD R8, R3, 0xffffffff ;  /* 0xffffffff03080836 */ /* 0x000fca0000000000 */
[----:B------:R-:W-:Y:S01]  /*0130*/  @P0 LEA.HI R8, R8, R3, RZ, 0x1b ;  /* 0x0000000308080211 */ /* 0x000fe200078fd8ff */
        /* <DEDUP_REMOVED lines=58> */
[----:B------:R0:W-:Y:S01]  /*04e0*/  STS [R4], R5 ;  /* 0x0000000504007388 */ /* 0x0001e20000000800 */
[----:B------:R-:W-:Y:S08]  /*04f0*/  BAR.SYNC.DEFER_BLOCKING 0x0 ;  /* 0x0000000000007b1d */ /* 0x000ff00000010000 */
[----:B0-----:R-:W0:Y:S01]  /*0500*/  LDC R5, c[0x0][0x380] ;  /* 0x0000e000ff057b82 */ /* 0x001e220000000800 */
[----:B------:R1:W-:Y:S07]  /*0510*/  @P0 LDS R6, [R10+-0x80] ;  /* 0xffff80000a060984 */ /* 0x0003ee0000000800 */
[----:B------:R-:W-:Y:S01]  /*0520*/  BAR.SYNC.DEFER_BLOCKING 0x0 ;  /* 0x0000000000007b1d */ /* 0x000fe20000010000 */
[----:B------:R-:W-:-:S02]  /*0530*/  ISETP.GE.U32.AND P0, PT, R3, 0x40, PT ;  /* 0x000000400300780c */ /* 0x000fc40003f06070 */
[----:B0-----:R-:W-:-:S05]  /*0540*/  VIADDMNMX R2, R2, R5, UR8, PT ;  /* 0x0000000802027e46 */ /* 0x001fca000b800105 */
[----:B------:R-:W-:-:S05]  /*0550*/  VIADD R5, R2, 0xffffffff ;  /* 0xffffffff02057836 */ /* 0x000fca0000000000 */
[----:B-1----:R-:W-:Y:S01]  /*0560*/  SHF.R.S32.HI R10, RZ, 0x1f, R5 ;  /* 0x0000001fff0a7819 */ /* 0x002fe20000011405 */
[----:B------:R-:W-:-:S03]  /*0570*/  @P0 VIADD R8, R3, 0xffffffc0 ;  /* 0xffffffc003080836 */ /* 0x000fc60000000000 */
[----:B------:R-:W-:Y:S02]  /*0580*/  LEA.HI R5, R10, R5, RZ, 0x5 ;  /* 0x000000050a057211 */ /* 0x000fe400078f28ff */
[----:B------:R-:W-:Y:S01]  /*0590*/  @P0 LEA.HI R8, R8, R3, RZ, 0x1b ;  /* 0x0000000308080211 */ /* 0x000fe200078fd8ff */
[----:B------:R-:W-:Y:S01]  /*05a0*/  IMAD.MOV.U32 R3, RZ, RZ, RZ ;  /* 0x000000ffff037224 */ /* 0x000fe200078e00ff */
[----:B------:R-:W-:Y:S02]  /*05b0*/  LEA.HI.SX32 R2, R5, R2, 0x1b ;  /* 0x0000000205027211 */ /* 0x000fe400078fdaff */
[----:B------:R-:W-:Y:S01]  /*05c0*/  @P0 LEA R8, R8, UR4, 0x2 ;  /* 0x0000000408080c11 */ /* 0x000fe2000f8e10ff */
[----:B------:R-:W0:Y:S02]  /*05d0*/  LDS R7, [R4] ;  /* 0x0000000004077984 */ /* 0x000e240000000800 */
[----:B0-----:R-:W-:-:S05]  /*05e0*/  IMAD.IADD R7, R7, 0x1, R6 ;  /* 0x0000000107077824 */ /* 0x001fca00078e0206 */
[----:B------:R-:W-:Y:S01]  /*05f0*/  STS [R4], R7 ;  /* 0x0000000704007388 */ /* 0x000fe20000000800 */
[----:B------:R-:W-:Y:S06]  /*0600*/  BAR.SYNC.DEFER_BLOCKING 0x0 ;  /* 0x0000000000007b1d */ /* 0x000fec0000010000 */
[----:B------:R-:W-:Y:S02]  /*0610*/  @P0 LDS R3, [R8+-0x100] ;  /* 0xffff000008030984 */ /* 0x000fe40000000800 */
[----:B------:R-:W-:Y:S06]  /*0620*/  BAR.SYNC.DEFER_BLOCKING 0x0 ;  /* 0x0000000000007b1d */ /* 0x000fec0000010000 */
[----:B------:R-:W0:Y:S02]  /*0630*/  LDS R6, [R4] ;  /* 0x0000000004067984 */ /* 0x000e240000000800 */
[----:B0-----:R-:W-:Y:S01]  /*0640*/  IMAD.IADD R5, R6, 0x1, R3 ;  /* 0x0000000106057824 */ /* 0x001fe200078e0203 */
[----:B------:R-:W-:-:S02]  /*0650*/  LEA R6, R2, UR4, 0x2 ;  /* 0x0000000402067c11 */ /* 0x000fc4000f8e10ff */
[----:B------:R-:W0:Y:S02]  /*0660*/  LDC.64 R2, c[0x0][0x390] ;  /* 0x0000e400ff027b82 */ /* 0x000e240000000a00 */
[----:B------:R-:W-:Y:S06]  /*0670*/  STS [R4], R5 ;  /* 0x0000000504007388 */ /* 0x000fec0000000800 */
[----:B------:R-:W-:Y:S01]  /*0680*/  BAR.SYNC.DEFER_BLOCKING 0x0 ;  /* 0x0000000000007b1d */ /* 0x000fe20000010000 */
[----:B0-----:R-:W-:-:S05]  /*0690*/  IMAD.WIDE.U32 R2, R0, 0x4, R2 ;  /* 0x0000000400027825 */ /* 0x001fca00078e0002 */
[----:B------:R-:W0:Y:S04]  /*06a0*/  LDS R7, [R6+-0x4] ;  /* 0xfffffc0006077984 */ /* 0x000e280000000800 */
[----:B0-----:R-:W-:Y:S01]  /*06b0*/  STG.E desc[UR6][R2.64], R7 ;  /* 0x0000000702007986 */ /* 0x001fe2000c101906 */
[----:B------:R-:W-:Y:S05]  /*06c0*/  EXIT ;  /* 0x000000000000794d */ /* 0x000fea0003800000 */
.L_x_2:
        /* <DEDUP_REMOVED lines=11> */
.L_x_52:


//--------------------- .text._ZN8scan_gpu4scanI18DebugRangeConcatOpEEvmPKNT_4DataES5_PS3_ --------------------------
	.section	.text._ZN8scan_gpu4scanI18DebugRangeConcatOpEEvmPKNT_4DataES5_PS3_,"ax",@progbits
	.align	128
        .global         _ZN8scan_gpu4scanI18DebugRangeConcatOpEEvmPKNT_4DataES5_PS3_
        .type           _ZN8scan_gpu4scanI18DebugRangeConcatOpEEvmPKNT_4DataES5_PS3_,@function
        .size           _ZN8scan_gpu4scanI18DebugRangeConcatOpEEvmPKNT_4DataES5_PS3_,(.L_x_53 - _ZN8scan_gpu4scanI18DebugRangeConcatOpEEvmPKNT_4DataES5_PS3_)
        .other          _ZN8scan_gpu4scanI18DebugRangeConcatOpEEvmPKNT_4DataES5_PS3_,@"STO_CUDA_ENTRY STV_DEFAULT"
_ZN8scan_gpu4scanI18DebugRangeConcatOpEEvmPKNT_4DataES5_PS3_:
.text._ZN8scan_gpu4scanI18DebugRangeConcatOpEEvmPKNT_4DataES5_PS3_:
        /* <DEDUP_REMOVED lines=12> */
[----:B------:R-:W-:-:S05]  /*00c0*/  IADD3.X R9, PT, PT, R0, UR9, RZ, P0, !PT ;  /* 0x0000000900097c10 */ /* 0x000fca00087fe4ff */
[----:B---3--:R-:W2:Y:S04]  /*00d0*/  LDG.E R10, desc[UR6][R8.64] ;  /* 0x00000006080a7981 */ /* 0x008ea8000c1e1900 */
[----:B------:R0:W2:Y:S01]  /*00e0*/  LDG.E R11, desc[UR6][R8.64+0x4] ;  /* 0x00000406080b7981 */ /* 0x0000a2000c1e1900 */
[----:B------:R-:W1:Y:S01]  /*00f0*/  S2UR UR5, SR_CgaCtaId ;  /* 0x00000000000579c3 */ /* 0x000e620000008800 */
[----:B------:R-:W-:Y:S01]  /*0100*/  UMOV UR4, 0x400 ;  /* 0x0000040000047882 */ /* 0x000fe20000000000 */
[C---:B------:R-:W-:Y:S01]  /*0110*/  LEA.HI R5, R4.reuse, R4, RZ, 0x1b ;  /* 0x0000000404057211 */ /* 0x040fe200078fd8ff */
[----:B------:R-:W-:Y:S01]  /*0120*/  BSSY.RECONVERGENT B0, `(.L_x_3) ;  /* 0x000001e000007945 */ /* 0x000fe20003800200 */
[C---:B------:R-:W-:Y:S02]  /*0130*/  ISETP.NE.AND P0, PT, R4.reuse, RZ, PT ;  /* 0x000000ff0400720c */ /* 0x040fe40003f05270 */
[----:B------:R-:W-:-:S11]  /*0140*/  ISETP.GE.U32.AND P1, PT, R4, 0x2, PT ;  /* 0x000000020400780c */ /* 0x000fd60003f26070 */
[C---:B------:R-:W-:Y:S02]  /*0150*/  @P0 VIADD R7, R4.reuse, 0xffffffff ;  /* 0xffffffff04070836 */ /* 0x040fe40000000000 */
[----:B0-----:R-:W-:-:S03]  /*0160*/  @P1 VIADD R9, R4, 0xfffffffe ;  /* 0xfffffffe04091836 */ /* 0x001fc60000000000 */
[-C--:B------:R-:W-:Y:S02]  /*0170*/  @P0 LEA.HI R12, R7, R4.reuse, RZ, 0x1b ;  /* 0x00000004070c0211 */ /* 0x080fe400078fd8ff */
[----:B------:R-:W-:Y:S01]  /*0180*/  CS2R R6, SRZ ;  /* 0x0000000000067805 */ /* 0x000fe2000001ff00 */
[----:B-1----:R-:W-:Y:S01]  /*0190*/  ULEA UR4, UR5, UR4, 0x18 ;  /* 0x0000000405047291 */ /* 0x002fe2000f8ec0ff */
[----:B------:R-:W-:Y:S02]  /*01a0*/  @P1 LEA.HI R13, R9, R4, RZ, 0x1b ;  /* 0x00000004090d1211 */ /* 0x000fe400078fd8ff */
[----:B------:R-:W-:-:S03]  /*01b0*/  CS2R R8, SRZ ;  /* 0x0000000000087805 */ /* 0x000fc6000001ff00 */
[----:B------:R-:W-:Y:S02]  /*01c0*/  LEA R5, R5, UR4, 0x3 ;  /* 0x0000000405057c11 */ /* 0x000fe4000f8e18ff */
[----:B------:R-:W-:Y:S02]  /*01d0*/  @P0 LEA R12, R12, UR4, 0x3 ;  /* 0x000000040c0c0c11 */ /* 0x000fe4000f8e18ff */
[----:B------:R-:W-:Y:S01]  /*01e0*/  @P1 LEA R13, R13, UR4, 0x3 ;  /* 0x000000040d0d1c11 */ /* 0x000fe2000f8e18ff */
[----:B--2---:R-:W-:Y:S01]  /*01f0*/  STS.64 [R5], R10 ;  /* 0x0000000a05007388 */ /* 0x004fe20000000a00 */
[----:B------:R-:W-:Y:S06]  /*0200*/  BAR.SYNC.DEFER_BLOCKING 0x0 ;  /* 0x0000000000007b1d */ /* 0x000fec0000010000 */
[----:B------:R-:W0:Y:S02]  /*0210*/  @P0 LDS.64 R6, [R12+-0x8] ;  /* 0xfffff8000c060984 */ /* 0x000e240000000a00 */
[----:B------:R-:W-:Y:S06]  /*0220*/  BAR.SYNC.DEFER_BLOCKING 0x0 ;  /* 0x0000000000007b1d */ /* 0x000fec0000010000 */
[----:B------:R-:W1:Y:S01]  /*0230*/  LDS.64 R14, [R5] ;  /* 0x00000000050e7984 */ /* 0x000e620000000a00 */
[----:B0-----:R-:W-:Y:S01]  /*0240*/  ISETP.NE.AND P0, PT, R6, R7, PT ;  /* 0x000000070600720c */ /* 0x001fe20003f05270 */
[----:B-1----:R-:W-:-:S02]  /*0250*/  IMAD.MOV.U32 R10, RZ, RZ, R14 ;  /* 0x000000ffff0a7224 */ /* 0x002fc400078e000e */
[----:B------:R-:W-:-:S10]  /*0260*/  IMAD.MOV.U32 R11, RZ, RZ, R15 ;  /* 0x000000ffff0b7224 */ /* 0x000fd400078e000f */
[----:B------:R-:W-:Y:S05]  /*0270*/  @!P0 BRA `(.L_x_4) ;  /* 0x0000000000208947 */ /* 0x000fea0003800000 */
[----:B------:R-:W-:Y:S01]  /*0280*/  ISETP.NE.AND P2, PT, R14, R15, PT ;  /* 0x0000000f0e00720c */ /* 0x000fe20003f45270 */
[----:B------:R-:W-:Y:S02]  /*0290*/  IMAD.MOV.U32 R10, RZ, RZ, R6 ;  /* 0x000000ffff0a7224 */ /* 0x000fe400078e0006 */
[----:B------:R-:W-:-:S10]  /*02a0*/  IMAD.MOV.U32 R11, RZ, RZ, R7 ;  /* 0x000000ffff0b7224 */ /* 0x000fd400078e0007 */
[----:B------:R-:W-:-:S04]  /*02b0*/  @P2 ISETP.NE.AND P0, PT, R14, -0x1, PT ;  /* 0xffffffff0e00280c */ /* 0x000fc80003f05270 */
[----:B------:R-:W-:-:S04]  /*02c0*/  @P2 ISETP.NE.AND P0, PT, R6, -0x1, P0 ;  /* 0xffffffff0600280c */ /* 0x000fc80000705270 */
[----:B------:R-:W-:-:S04]  /*02d0*/  @P2 ISETP.EQ.AND P0, PT, R7, R14, P0 ;  /* 0x0000000e0700220c */ /* 0x000fc80000702270 */
[----:B------:R-:W-:Y:S02]  /*02e0*/  @P2 SEL R10, R6, 0xffffffff, P0 ;  /* 0xffffffff060a2807 */ /* 0x000fe40000000000 */
[----:B------:R-:W-:-:S07]  /*02f0*/  @P2 SEL R11, R15, 0xffffffff, P0 ;  /* 0xffffffff0f0b2807 */ /* 0x000fce0000000000 */
.L_x_4:
[----:B------:R-:W-:Y:S05]  /*0300*/  BSYNC.RECONVERGENT B0 ;  /* 0x0000000000007941 */ /* 0x000fea0003800200 */
.L_x_3:
[----:B------:R-:W-:Y:S01]  /*0310*/  STS.64 [R5], R10 ;  /* 0x0000000a05007388 */ /* 0x000fe20000000a00 */
[----:B------:R-:W-:Y:S01]  /*0320*/  BSSY.RECONVERGENT B0, `(.L_x_5) ;  /* 0x0000016000007945 */ /* 0x000fe20003800200 */
[----:B------:R-:W-:Y:S06]  /*0330*/  BAR.SYNC.DEFER_BLOCKING 0x0 ;  /* 0x0000000000007b1d */ /* 0x000fec0000010000 */
[----:B------:R-:W0:Y:S02]  /*0340*/  @P1 LDS.64 R8, [R13+-0x10] ;  /* 0xfffff0000d081984 */ /* 0x000e240000000a00 */
[----:B------:R-:W-:Y:S01]  /*0350*/  BAR.SYNC.DEFER_BLOCKING 0x0 ;  /* 0x0000000000007b1d */ /* 0x000fe20000010000 */
[----:B------:R-:W-:-:S13]  /*0360*/  ISETP.GE.U32.AND P1, PT, R4, 0x4, PT ;  /* 0x000000040400780c */ /* 0x000fda0003f26070 */
[----:B------:R-:W-:-:S05]  /*0370*/  @P1 VIADD R7, R4, 0xfffffffc ;  /* 0xfffffffc04071836 */ /* 0x000fca0000000000 */
[----:B------:R-:W-:Y:S02]  /*0380*/  @P1 LEA.HI R12, R7, R4, RZ, 0x1b ;  /* 0x00000004070c1211 */ /* 0x000fe400078fd8ff */
[----:B------:R-:W-:Y:S02]  /*0390*/  CS2R R6, SRZ ;  /* 0x0000000000067805 */ /* 0x000fe4000001ff00 */
[----:B------:R-:W-:Y:S01]  /*03a0*/  @P1 LEA R12, R12, UR4, 0x3 ;  /* 0x000000040c0c1c11 */ /* 0x000fe2000f8e18ff */
[----:B------:R-:W1:Y:S01]  /*03b0*/  LDS.64 R14, [R5] ;  /* 0x00000000050e7984 */ /* 0x000e620000000a00 */
[----:B0-----:R-:W-:Y:S01]  /*03c0*/  ISETP.NE.AND P0, PT, R8, R9, PT ;  /* 0x000000090800720c */ /* 0x001fe20003f05270 */
[----:B-1----:R-:W-:Y:S02]  /*03d0*/  IMAD.MOV.U32 R10, RZ, RZ, R14 ;  /* 0x000000ffff0a7224 */ /* 0x002fe400078e000e */
        /* <DEDUP_REMOVED lines=10> */
.L_x_6:
[----:B------:R-:W-:Y:S05]  /*0480*/  BSYNC.RECONVERGENT B0 ;  /* 0x0000000000007941 */ /* 0x000fea0003800200 */
.L_x_5:
        /* <DEDUP_REMOVED lines=23> */
.L_x_8:
[----:B------:R-:W-:Y:S05]  /*0600*/  BSYNC.RECONVERGENT B0 ;  /* 0x0000000000007941 */ /* 0x000fea0003800200 */
.L_x_7:
        /* <DEDUP_REMOVED lines=23> */
.L_x_10:
[----:B------:R-:W-:Y:S05]  /*0780*/  BSYNC.RECONVERGENT B0 ;  /* 0x0000000000007941 */ /* 0x000fea0003800200 */
.L_x_9:
        /* <DEDUP_REMOVED lines=23> */
.L_x_12:
[----:B------:R-:W-:Y:S05]  /*0900*/  BSYNC.RECONVERGENT B0 ;  /* 0x0000000000007941 */ /* 0x000fea0003800200 */
.L_x_11:
        /* <DEDUP_REMOVED lines=23> */
.L_x_14:
[----:B------:R-:W-:Y:S05]  /*0a80*/  BSYNC.RECONVERGENT B0 ;  /* 0x0000000000007941 */ /* 0x000fea0003800200 */
.L_x_13:
[----:B------:R-:W-:Y:S01]  /*0a90*/  STS.64 [R5], R10 ;  /* 0x0000000a05007388 */ /* 0x000fe20000000a00 */
[----:B------:R-:W-:Y:S01]  /*0aa0*/  BSSY.RECONVERGENT B0, `(.L_x_15) ;  /* 0x0000011000007945 */ /* 0x000fe20003800200 */
        /* <DEDUP_REMOVED lines=16> */
.L_x_16:
[----:B------:R-:W-:Y:S05]  /*0bb0*/  BSYNC.RECONVERGENT B0 ;  /* 0x0000000000007941 */ /* 0x000fea0003800200 */
.L_x_15:
[----:B------:R0:W-:Y:S01]  /*0bc0*/  STS.64 [R5], R8 ;  /* 0x0000000805007388 */ /* 0x0001e20000000a00 */
[----:B------:R-:W-:Y:S01]  /*0bd0*/  BAR.SYNC.DEFER_BLOCKING 0x0 ;  /* 0x0000000000007b1d */ /* 0x000fe20000010000 */
[----:B------:R-:W-:Y:S02]  /*0be0*/  ISETP.NE.AND P0, PT, R3, RZ, PT ;  /* 0x000000ff0300720c */ /* 0x000fe40003f05270 */
[----:B------:R-:W-:-:S03]  /*0bf0*/  CS2R R6, SRZ ;  /* 0x0000000000067805 */ /* 0x000fc6000001ff00 */
[----:B------:R0:W1:Y:S08]  /*0c00*/  LDS.64 R10, [R5] ;  /* 0x00000000050a7984 */ /* 0x0000700000000a00 */
[----:B0-----:R-:W-:Y:S05]  /*0c10*/  @!P0 BRA `(.L_x_17) ;  /* 0x0000000000148947 */ /* 0x001fea0003800000 */
[----:B------:R-:W0:Y:S01]  /*0c20*/  LDC.64 R4, c[0x0][0x390] ;  /* 0x0000e400ff047b82 */ /* 0x000e220000000a00 */
[----:B------:R-:W-:-:S04]  /*0c30*/  VIADD R3, R3, 0xffffffff ;  /* 0xffffffff03037836 */ /* 0x000fc80000000000 */
[----:B0-----:R-:W-:-:S05]  /*0c40*/  IMAD.WIDE.U32 R4, R3, 0x8, R4 ;  /* 0x0000000803047825 */ /* 0x001fca00078e0004 */
[----:B------:R0:W5:Y:S04]  /*0c50*/  LDG.E R6, desc[UR6][R4.64] ;  /* 0x0000000604067981 */ /* 0x000168000c1e1900 */
[----:B------:R0:W5:Y:S02]  /*0c60*/  LDG.E R7, desc[UR6][R4.64+0x4] ;  /* 0x0000040604077981 */ /* 0x000164000c1e1900 */
.L_x_17:
[----:B-----5:R-:W-:Y:S01]  /*0c70*/  ISETP.NE.AND P0, PT, R6, R7, PT ;  /* 0x000000070600720c */ /* 0x020fe20003f05270 */
[----:B01----:R-:W-:-:S12]  /*0c80*/  IMAD.MOV.U32 R5, RZ, RZ, R11 ;  /* 0x000000ffff057224 */ /* 0x003fd800078e000b */
[----:B------:R-:W-:Y:S05]  /*0c90*/  @!P0 BRA `(.L_x_18) ;  /* 0x0000000000208947 */ /* 0x000fea0003800000 */
[----:B------:R-:W-:Y:S01]  /*0ca0*/  ISETP.NE.AND P1, PT, R10, R11, PT ;  /* 0x0000000b0a00720c */ /* 0x000fe20003f25270 */
[----:B------:R-:W-:-:S12]  /*0cb0*/  IMAD.MOV.U32 R5, RZ, RZ, R7 ;  /* 0x000000ffff057224 */ /* 0x000fd800078e0007 */
[----:B------:R-:W-:-:S04]  /*0cc0*/  @P1 ISETP.NE.AND P0, PT, R6, -0x1, PT ;  /* 0xffffffff0600180c */ /* 0x000fc80003f05270 */
[----:B------:R-:W-:-:S04]  /*0cd0*/  @P1 ISETP.NE.AND P0, PT, R10, -0x1, P0 ;  /* 0xffffffff0a00180c */ /* 0x000fc80000705270 */
[----:B------:R-:W-:Y:S01]  /*0ce0*/  @P1 ISETP.EQ.AND P0, PT, R7, R10, P0 ;  /* 0x0000000a0700120c */ /* 0x000fe20000702270 */
[----:B------:R-:W-:-:S03]  /*0cf0*/  IMAD.MOV.U32 R10, RZ, RZ, R6 ;  /* 0x000000ffff0a7224 */ /* 0x000fc600078e0006 */
[----:B------:R-:W-:Y:S02]  /*0d00*/  @P1 SEL R10, R6, 0xffffffff, P0 ;  /* 0xffffffff060a1807 */ /* 0x000fe40000000000 */
[----:B------:R-:W-:-:S07]  /*0d10*/  @P1 SEL R5, R11, 0xffffffff, P0 ;  /* 0xffffffff0b051807 */ /* 0x000fce0000000000 */
.L_x_18:
[----:B------:R-:W0:Y:S02]  /*0d20*/  LDCU.64 UR4, c[0x0][0x398] ;  /* 0x00007300ff0477ac */ /* 0x000e240008000a00 */
[----:B0-----:R-:W-:-:S04]  /*0d30*/  IADD3 R2, P0, PT, R2, UR4, RZ ;  /* 0x0000000402027c10 */ /* 0x001fc8000ff1e0ff */
[----:B------:R-:W-:-:S05]  /*0d40*/  IADD3.X R3, PT, PT, R0, UR5, RZ, P0, !PT ;  /* 0x0000000500037c10 */ /* 0x000fca00087fe4ff */
[----:B------:R-:W-:Y:S04]  /*0d50*/  STG.E desc[UR6][R2.64], R10 ;  /* 0x0000000a02007986 */ /* 0x000fe8000c101906 */
[----:B------:R-:W-:Y:S01]  /*0d60*/  STG.E desc[UR6][R2.64+0x4], R5 ;  /* 0x0000040502007986 */ /* 0x000fe2000c101906 */
[----:B------:R-:W-:Y:S05]  /*0d70*/  EXIT ;  /* 0x000000000000794d */ /* 0x000fea0003800000 */
.L_x_19:
        /* <DEDUP_REMOVED lines=16> */
.L_x_53:


//--------------------- .text._ZN8scan_gpu10scan_blockI18DebugRangeConcatOpEEvmPKNT_4DataEPS3_ --------------------------
	.section	.text._ZN8scan_gpu10scan_blockI18DebugRangeConcatOpEEvmPKNT_4DataEPS3_,"ax",@progbits
	.align	128
        .global         _ZN8scan_gpu10scan_blockI18DebugRangeConcatOpEEvmPKNT_4DataEPS3_
        .type           _ZN8scan_gpu10scan_blockI18DebugRangeConcatOpEEvmPKNT_4DataEPS3_,@function
        .size           _ZN8scan_gpu10scan_blockI18DebugRangeConcatOpEEvmPKNT_4DataEPS3_,(.L_x_54 - _ZN8scan_gpu10scan_blockI18DebugRangeConcatOpEEvmPKNT_4DataEPS3_)
        .other          _ZN8scan_gpu10scan_blockI18DebugRangeConcatOpEEvmPKNT_4DataEPS3_,@"STO_CUDA_ENTRY STV_DEFAULT"
_ZN8scan_gpu10scan_blockI18DebugRangeConcatOpEEvmPKNT_4DataEPS3_:
.text._ZN8scan_gpu10scan_blockI18DebugRangeConcatOpEEvmPKNT_4DataEPS3_:
[----:B------:R-:W-:Y:S01]  /*0000*/  LDC R1, c[0x0][0x37c] ;  /* 0x0000df00ff017b82 */ /* 0x000fe20000000800 */
[----:B------:R-:W0:Y:S07]  /*0010*/  S2R R0, SR_TID.X ;  /* 0x0000000000007919 */ /* 0x000e2e0000002100 */
[----:B------:R-:W0:Y:S01]  /*0020*/  LDC.64 R4, c[0x0][0x388] ;  /* 0x0000e200ff047b82 */ /* 0x000e220000000a00 */
[----:B------:R-:W1:Y:S01]  /*0030*/  LDCU.64 UR6, c[0x0][0x358] ;  /* 0x00006b00ff0677ac */ /* 0x000e620008000a00 */
[----:B0-----:R-:W-:-:S05]  /*0040*/  IMAD.WIDE.U32 R4, R0, 0x8, R4 ;  /* 0x0000000800047825 */ /* 0x001fca00078e0004 */
[----:B-1----:R-:W2:Y:S04]  /*0050*/  LDG.E R6, desc[UR6][R4.64] ;  /* 0x0000000604067981 */ /* 0x002ea8000c1e1900 */
[----:B------:R-:W2:Y:S01]  /*0060*/  LDG.E R7, desc[UR6][R4.64+0x4] ;  /* 0x0000040604077981 */ /* 0x000ea2000c1e1900 */
[----:B------:R-:W0:Y:S01]  /*0070*/  S2UR UR5, SR_CgaCtaId ;  /* 0x00000000000579c3 */ /* 0x000e220000008800 */
[----:B------:R-:W-:Y:S01]  /*0080*/  UMOV UR4, 0x400 ;  /* 0x0000040000047882 */ /* 0x000fe20000000000 */
[C---:B------:R-:W-:Y:S02]  /*0090*/  LEA.HI R2, R0.reuse, R0, RZ, 0x1b ;  /* 0x0000000000027211 */ /* 0x040fe400078fd8ff */
[----:B------:R-:W-:Y:S02]  /*00a0*/  CS2R R8, SRZ ;  /* 0x0000000000087805 */ /* 0x000fe4000001ff00 */
[C---:B------:R-:W-:Y:S01]  /*00b0*/  ISETP.NE.AND P0, PT, R0.reuse, RZ, PT ;  /* 0x000000ff0000720c */ /* 0x040fe20003f05270 */
[----:B------:R-:W-:Y:S01]  /*00c0*/  BSSY.RECONVERGENT B0, `(.L_x_20) ;  /* 0x000001c000007945 */ /* 0x000fe20003800200 */
[----:B------:R-:W-:-:S11]  /*00d0*/  ISETP.GE.U32.AND P1, PT, R0, 0x2, PT ;  /* 0x000000020000780c */ /* 0x000fd60003f26070 */
[C---:B------:R-:W-:Y:S02]  /*00e0*/  @P0 VIADD R3, R0.reuse, 0xffffffff ;  /* 0xffffffff00030836 */ /* 0x040fe40000000000 */
[----:B------:R-:W-:-:S03]  /*00f0*/  @P1 VIADD R11, R0, 0xfffffffe ;  /* 0xfffffffe000b1836 */ /* 0x000fc60000000000 */
[-C--:B------:R-:W-:Y:S01]  /*0100*/  @P0 LEA.HI R3, R3, R0.reuse, RZ, 0x1b ;  /* 0x0000000003030211 */ /* 0x080fe200078fd8ff */
[----:B0-----:R-:W-:Y:S01]  /*0110*/  ULEA UR4, UR5, UR4, 0x18 ;  /* 0x0000000405047291 */ /* 0x001fe2000f8ec0ff */
        /* <DEDUP_REMOVED lines=22> */
.L_x_21:
[----:B------:R-:W-:Y:S05]  /*0280*/  BSYNC.RECONVERGENT B0 ;  /* 0x0000000000007941 */ /* 0x000fea0003800200 */
.L_x_20:
[----:B------:R-:W-:Y:S01]  /*0290*/  STS.64 [R2], R6 ;  /* 0x0000000602007388 */ /* 0x000fe20000000a00 */
[----:B------:R-:W-:Y:S01]  /*02a0*/  BSSY.RECONVERGENT B0, `(.L_x_22) ;  /* 0x0000016000007945 */ /* 0x000fe20003800200 */
[----:B------:R-:W-:Y:S01]  /*02b0*/  CS2R R8, SRZ ;  /* 0x0000000000087805 */ /* 0x000fe2000001ff00 */
[----:B------:R-:W-:Y:S06]  /*02c0*/  BAR.SYNC.DEFER_BLOCKING 0x0 ;  /* 0x0000000000007b1d */ /* 0x000fec0000010000 */
[----:B------:R-:W0:Y:S02]  /*02d0*/  @P1 LDS.64 R10, [R12+-0x10] ;  /* 0xfffff0000c0a1984 */ /* 0x000e240000000a00 */
[----:B------:R-:W-:Y:S01]  /*02e0*/  BAR.SYNC.DEFER_BLOCKING 0x0 ;  /* 0x0000000000007b1d */ /* 0x000fe20000010000 */
[----:B------:R-:W-:-:S13]  /*02f0*/  ISETP.GE.U32.AND P1, PT, R0, 0x4, PT ;  /* 0x000000040000780c */ /* 0x000fda0003f26070 */
[----:B------:R-:W-:-:S05]  /*0300*/  @P1 VIADD R3, R0, 0xfffffffc ;  /* 0xfffffffc00031836 */ /* 0x000fca0000000000 */
[----:B------:R-:W-:-:S04]  /*0310*/  @P1 LEA.HI R3, R3, R0, RZ, 0x1b ;  /* 0x0000000003031211 */ /* 0x000fc800078fd8ff */
        /* <DEDUP_REMOVED lines=14> */
.L_x_23:
[----:B------:R-:W-:Y:S05]  /*0400*/  BSYNC.RECONVERGENT B0 ;  /* 0x0000000000007941 */ /* 0x000fea0003800200 */
.L_x_22:
        /* <DEDUP_REMOVED lines=23> */
.L_x_25:
[----:B------:R-:W-:Y:S05]  /*0580*/  BSYNC.RECONVERGENT B0 ;  /* 0x0000000000007941 */ /* 0x000fea0003800200 */
.L_x_24:
        /* <DEDUP_REMOVED lines=23> */
.L_x_27:
[----:B------:R-:W-:Y:S05]  /*0700*/  BSYNC.RECONVERGENT B0 ;  /* 0x0000000000007941 */ /* 0x000fea0003800200 */
.L_x_26:
        /* <DEDUP_REMOVED lines=23> */
.L_x_29:
[----:B------:R-:W-:Y:S05]  /*0880*/  BSYNC.RECONVERGENT B0 ;  /* 0x0000000000007941 */ /* 0x000fea0003800200 */
.L_x_28:
        /* <DEDUP_REMOVED lines=23> */
.L_x_31:
[----:B------:R-:W-:Y:S05]  /*0a00*/  BSYNC.RECONVERGENT B0 ;  /* 0x0000000000007941 */ /* 0x000fea0003800200 */
.L_x_30:
        /* <DEDUP_REMOVED lines=18> */
.L_x_33:
[----:B------:R-:W-:Y:S05]  /*0b30*/  BSYNC.RECONVERGENT B0 ;  /* 0x0000000000007941 */ /* 0x000fea0003800200 */
.L_x_32:
[----:B------:R-:W0:Y:S01]  /*0b40*/  LDCU.64 UR4, c[0x0][0x380] ;  /* 0x00007000ff0477ac */ /* 0x000e220008000a00 */
[----:B------:R1:W-:Y:S01]  /*0b50*/  STS.64 [R2], R10 ;  /* 0x0000000a02007388 */ /* 0x0003e20000000a00 */
[----:B------:R-:W-:Y:S01]  /*0b60*/  BAR.SYNC.DEFER_BLOCKING 0x0 ;  /* 0x0000000000007b1d */ /* 0x000fe20000010000 */
[----:B0-----:R-:W-:-:S04]  /*0b70*/  ISETP.GE.U32.AND P0, PT, R0, UR4, PT ;  /* 0x0000000400007c0c */ /* 0x001fc8000bf06070 */
[----:B------:R-:W-:-:S13]  /*0b80*/  ISETP.GE.U32.AND.EX P0, PT, RZ, UR5, PT, P0 ;  /* 0x00000005ff007c0c */ /* 0x000fda000bf06100 */
[----:B-1----:R-:W-:Y:S05]  /*0b90*/  @P0 EXIT ;  /* 0x000000000000094d */ /* 0x002fea0003800000 */
[----:B------:R-:W0:Y:S01]  /*0ba0*/  LDS.64 R2, [R2] ;  /* 0x0000000002027984 */ /* 0x000e220000000a00 */
[----:B------:R-:W1:Y:S02]  /*0bb0*/  LDCU.64 UR4, c[0x0][0x390] ;  /* 0x00007200ff0477ac */ /* 0x000e640008000a00 */
[----:B-1----:R-:W-:-:S04]  /*0bc0*/  LEA R4, P0, R0, UR4, 0x3 ;  /* 0x0000000400047c11 */ /* 0x002fc8000f8018ff */
[----:B------:R-:W-:-:S05]  /*0bd0*/  LEA.HI.X R5, R0, UR5, RZ, 0x3, P0 ;  /* 0x0000000500057c11 */ /* 0x000fca00080f1cff */
[----:B0-----:R-:W-:Y:S04]  /*0be0*/  STG.E desc[UR6][R4.64], R2 ;  /* 0x0000000204007986 */ /* 0x001fe8000c101906 */
[----:B------:R-:W-:Y:S01]  /*0bf0*/  STG.E desc[UR6][R4.64+0x4], R3 ;  /* 0x0000040304007986 */ /* 0x000fe2000c101906 */
[----:B------:R-:W-:Y:S05]  /*0c00*/  EXIT ;  /* 0x000000000000794d */ /* 0x000fea0003800000 */
.L_x_34:
        /* <DEDUP_REMOVED lines=15> */
.L_x_54:


//--------------------- .text._ZN8scan_gpu6reduceI18DebugRangeConcatOpEEvmPKNT_4DataEPS3_ --------------------------
	.section	.text._ZN8scan_gpu6reduceI18DebugRangeConcatOpEEvmPKNT_4DataEPS3_,"ax",@progbits
	.align	128
        .global         _ZN8scan_gpu6reduceI18DebugRangeConcatOpEEvmPKNT_4DataEPS3_
        .type           _ZN8scan_gpu6reduceI18DebugRangeConcatOpEEvmPKNT_4DataEPS3_,@function
        .size           _ZN8scan_gpu6reduceI18DebugRangeConcatOpEEvmPKNT_4DataEPS3_,(.L_x_55 - _ZN8scan_gpu6reduceI18DebugRangeConcatOpEEvmPKNT_4DataEPS3_)
        .other          _ZN8scan_gpu6reduceI18DebugRangeConcatOpEEvmPKNT_4DataEPS3_,@"STO_CUDA_ENTRY STV_DEFAULT"
_ZN8scan_gpu6reduceI18DebugRangeConcatOpEEvmPKNT_4DataEPS3_:
.text._ZN8scan_gpu6reduceI18DebugRangeConcatOpEEvmPKNT_4DataEPS3_:
        /* <DEDUP_REMOVED lines=10> */
[----:B------:R-:W-:-:S05]  /*00a0*/  LEA.HI.X R9, R4, UR5, R5, 0x3, P0 ;  /* 0x0000000504097c11 */ /* 0x000fca00080f1c05 */
        /* <DEDUP_REMOVED lines=35> */
.L_x_36:
[----:B------:R-:W-:Y:S05]  /*02e0*/  BSYNC.RECONVERGENT B0 ;  /* 0x0000000000007941 */ /* 0x000fea0003800200 */
.L_x_35:
        /* <DEDUP_REMOVED lines=23> */
.L_x_38:
[----:B------:R-:W-:Y:S05]  /*0460*/  BSYNC.RECONVERGENT B0 ;  /* 0x0000000000007941 */ /* 0x000fea0003800200 */
.L_x_37:
        /* <DEDUP_REMOVED lines=23> */
.L_x_40:
[----:B------:R-:W-:Y:S05]  /*05e0*/  BSYNC.RECONVERGENT B0 ;  /* 0x0000000000007941 */ /* 0x000fea0003800200 */
.L_x_39:
        /* <DEDUP_REMOVED lines=23> */
.L_x_42:
[----:B------:R-:W-:Y:S05]  /*0760*/  BSYNC.RECONVERGENT B0 ;  /* 0x0000000000007941 */ /* 0x000fea0003800200 */
.L_x_41:
        /* <DEDUP_REMOVED lines=23> */
.L_x_44:
[----:B------:R-:W-:Y:S05]  /*08e0*/  BSYNC.RECONVERGENT B0 ;  /* 0x0000000000007941 */ /* 0x000fea0003800200 */
.L_x_43:
        /* <DEDUP_REMOVED lines=23> */
.L_x_46:
[----:B------:R-:W-:Y:S05]  /*0a60*/  BSYNC.RECONVERGENT B0 ;  /* 0x0000000000007941 */ /* 0x000fea0003800200 */
.L_x_45:
[----:B------:R-:W-:Y:S01]  /*0a70*/  STS.64 [R6], R10 ;  /* 0x0000000a06007388 */ /* 0x000fe20000000a00 */
[----:B------:R-:W0:Y:S01]  /*0a80*/  LDC R7, c[0x0][0x380] ;  /* 0x0000e000ff077b82 */ /* 0x000e220000000800 */
[----:B------:R-:W-:Y:S01]  /*0a90*/  IMAD.MOV R2, RZ, RZ, -R2 ;  /* 0x000000ffff027224 */ /* 0x000fe200078e0a02 */
[----:B------:R-:W-:Y:S06]  /*0aa0*/  BSSY.RECONVERGENT B0, `(.L_x_47) ;  /* 0x0000017000007945 */ /* 0x000fec0003800200 */
[----:B------:R-:W-:Y:S01]  /*0ab0*/  BAR.SYNC.DEFER_BLOCKING 0x0 ;  /* 0x0000000000007b1d */ /* 0x000fe20000010000 */
[----:B0-----:R-:W-:-:S05]  /*0ac0*/  VIADDMNMX R2, R2, R7, UR8, PT ;  /* 0x0000000802027e46 */ /* 0x001fca000b800107 */
[----:B------:R-:W0:Y:S01]  /*0ad0*/  @P1 LDS.64 R4, [R3+-0x200] ;  /* 0xfffe000003041984 */ /* 0x000e220000000a00 */
[----:B------:R-:W-:Y:S01]  /*0ae0*/  VIADD R7, R2, 0xffffffff ;  /* 0xffffffff02077836 */ /* 0x000fe20000000000 */
[----:B------:R-:W-:Y:S04]  /*0af0*/  BAR.SYNC.DEFER_BLOCKING 0x0 ;  /* 0x0000000000007b1d */ /* 0x000fe80000010000 */
[----:B------:R-:W-:-:S04]  /*0b00*/  SHF.R.S32.HI R12, RZ, 0x1f, R7 ;  /* 0x0000001fff0c7819 */ /* 0x000fc80000011407 */
[----:B------:R-:W-:-:S04]  /*0b10*/  LEA.HI R7, R12, R7, RZ, 0x5 ;  /* 0x000000070c077211 */ /* 0x000fc800078f28ff */
[----:B------:R-:W-:-:S04]  /*0b20*/  LEA.HI.SX32 R7, R7, R2, 0x1b ;  /* 0x0000000207077211 */ /* 0x000fc800078fdaff */
[----:B------:R-:W-:Y:S01]  /*0b30*/  LEA R7, R7, UR4, 0x3 ;  /* 0x0000000407077c11 */ /* 0x000fe2000f8e18ff */
        /* <DEDUP_REMOVED lines=13> */
.L_x_48:
[----:B------:R-:W-:Y:S05]  /*0c10*/  BSYNC.RECONVERGENT B0 ;  /* 0x0000000000007941 */ /* 0x000fea0003800200 */
.L_x_47:
[----:B------:R-:W-:Y:S01]  /*0c20*/  STS.64 [R6], R10 ;  /* 0x0000000a06007388 */ /* 0x000fe20000000a00 */
[----:B------:R-:W0:Y:S08]  /*0c30*/  LDC.64 R2, c[0x0][0x390] ;  /* 0x0000e400ff027b82 */ /* 0x000e300000000a00 */
[----:B------:R-:W-:Y:S01]  /*0c40*/  BAR.SYNC.DEFER_BLOCKING 0x0 ;  /* 0x0000000000007b1d */ /* 0x000fe20000010000 */
[----:B0-----:R-:W-:-:S05]  /*0c50*/  IMAD.WIDE.U32 R2, R0, 0x8, R2 ;  /* 0x0000000800027825 */ /* 0x001fca00078e0002 */
[----:B------:R-:W0:Y:S04]  /*0c60*/  LDS.64 R4, [R7+-0x8] ;  /* 0xfffff80007047984 */ /* 0x000e280000000a00 */
[----:B0-----:R-:W-:Y:S04]  /*0c70*/  STG.E desc[UR6][R2.64], R4 ;  /* 0x0000000402007986 */ /* 0x001fe8000c101906 */
[----:B------:R-:W-:Y:S01]  /*0c80*/  STG.E desc[UR6][R2.64+0x4], R5 ;  /* 0x0000040502007986 */ /* 0x000fe2000c101906 */
[----:B------:R-:W-:Y:S05]  /*0c90*/  EXIT ;  /* 0x000000000000794d */ /* 0x000fea0003800000 */
.L_x_49:
        /* <DEDUP_REMOVED lines=14> */
.L_x_55:


//--------------------- .nv.shared._ZN8scan_gpu4scanI5SumOpEEvmPKNT_4DataES5_PS3_ --------------------------
	.section	.nv.shared._ZN8scan_gpu4scanI5SumOpEEvmPKNT_4DataES5_PS3_,"aw",@nobits
	.sectionflags	@""
	.align	16
	.zero		1024


//--------------------- .nv.shared.reserved.0     --------------------------
	.section	.nv.shared.reserved.0,"aw",@nobits
	.weak		__nv_reservedSMEM_offset_0_alias
	.size		__nv_reservedSMEM_offset_0_alias, 0, 64
	.other		__nv_reservedSMEM_offset_0_alias,@"STO_CUDA_RESERVED_SHARED STV_DEFAULT"
__nv_reservedSMEM_offset_0_alias:
	.zero		0
	.zero		64


//--------------------- .nv.shared._ZN8scan_gpu10scan_blockI5SumOpEEvmPKNT_4DataEPS3_ --------------------------
	.section	.nv.shared._ZN8scan_gpu10scan_blockI5SumOpEEvmPKNT_4DataEPS3_,"aw",@nobits
	.sectionflags	@""
	.align	16
	.zero		1024


//--------------------- .nv.shared._ZN8scan_gpu6reduceI5SumOpEEvmPKNT_4DataEPS3_ --------------------------
	.section	.nv.shared._ZN8scan_gpu6reduceI5SumOpEEvmPKNT_4DataEPS3_,"aw",@nobits
	.sectionflags	@""
	.align	16
	.zero		1024


//--------------------- .nv.shared._ZN8scan_gpu4scanI18DebugRangeConcatOpEEvmPKNT_4DataES5_PS3_ --------------------------
	.section	.nv.shared._ZN8scan_gpu4scanI18DebugRangeConcatOpEEvmPKNT_4DataES5_PS3_,"aw",@nobits
	.sectionflags	@""
	.align	16
	.zero		1024


//--------------------- .nv.shared._ZN8scan_gpu10scan_blockI18DebugRangeConcatOpEEvmPKNT_4DataEPS3_ --------------------------
	.section	.nv.shared._ZN8scan_gpu10scan_blockI18DebugRangeConcatOpEEvmPKNT_4DataEPS3_,"aw",@nobits
	.sectionflags	@""
	.align	16
	.zero		1024


//--------------------- .nv.shared._ZN8scan_gpu6reduceI18DebugRangeConcatOpEEvmPKNT_4DataEPS3_ --------------------------
	.section	.nv.shared._ZN8scan_gpu6reduceI18DebugRangeConcatOpEEvmPKNT_4DataEPS3_,"aw",@nobits
	.sectionflags	@""
	.align	16
	.zero		1024


//--------------------- .nv.constant0._ZN8scan_gpu4scanI5SumOpEEvmPKNT_4DataES5_PS3_ --------------------------
	.section	.nv.constant0._ZN8scan_gpu4scanI5SumOpEEvmPKNT_4DataES5_PS3_,"a",@progbits
	.sectionflags	@""
	.align	4
.nv.constant0._ZN8scan_gpu4scanI5SumOpEEvmPKNT_4DataES5_PS3_:
	.zero		928


//--------------------- .nv.constant0._ZN8scan_gpu10scan_blockI5SumOpEEvmPKNT_4DataEPS3_ --------------------------
	.section	.nv.constant0._ZN8scan_gpu10scan_blockI5SumOpEEvmPKNT_4DataEPS3_,"a",@progbits
	.sectionflags	@""
	.align	4
.nv.constant0._ZN8scan_gpu10scan_blockI5SumOpEEvmPKNT_4DataEPS3_:
	.zero		920


//--------------------- .nv.constant0._ZN8scan_gpu6reduceI5SumOpEEvmPKNT_4DataEPS3_ --------------------------
	.section	.nv.constant0._ZN8scan_gpu6reduceI5SumOpEEvmPKNT_4DataEPS3_,"a",@progbits
	.sectionflags	@""
	.align	4
.nv.constant0._ZN8scan_gpu6reduceI5SumOpEEvmPKNT_4DataEPS3_:
	.zero		920


//--------------------- .nv.constant0._ZN8scan_gpu4scanI18DebugRangeConcatOpEEvmPKNT_4DataES5_PS3_ --------------------------
	.section	.nv.constant0._ZN8scan_gpu4scanI18DebugRangeConcatOpEEvmPKNT_4DataES5_PS3_,"a",@progbits
	.sectionflags	@""
	.align	4
.nv.constant0._ZN8scan_gpu4scanI18DebugRangeConcatOpEEvmPKNT_4DataES5_PS3_:
	.zero		928


//--------------------- .nv.constant0._ZN8scan_gpu10scan_blockI18DebugRangeConcatOpEEvmPKNT_4DataEPS3_ --------------------------
	.section	.nv.constant0._ZN8scan_gpu10scan_blockI18DebugRangeConcatOpEEvmPKNT_4DataEPS3_,"a",@progbits
	.sectionflags	@""
	.align	4
.nv.constant0._ZN8scan_gpu10scan_blockI18DebugRangeConcatOpEEvmPKNT_4DataEPS3_:
	.zero		920


//--------------------- .nv.constant0._ZN8scan_gpu6reduceI18DebugRangeConcatOpEEvmPKNT_4DataEPS3_ --------------------------
	.section	.nv.constant0._ZN8scan_gpu6reduceI18DebugRangeConcatOpEEvmPKNT_4DataEPS3_,"a",@progbits
	.sectionflags	@""
	.align	4
.nv.constant0._ZN8scan_gpu6reduceI18DebugRangeConcatOpEEvmPKNT_4DataEPS3_:
	.zero		920


//--------------------- SYMBOLS --------------------------

	.type		.nv.reservedSmem.offset0,@object
	.size		.nv.reservedSmem.offset0,0x4
	.type		.nv.reservedSmem.cap,@object
	.size		.nv.reservedSmem.cap,0x4
